//
// Generated by NVIDIA NVVM Compiler
//
// Compiler Build ID: CL-36424714
// Cuda compilation tools, release 13.0, V13.0.88
// Based on NVVM 20.0.0
//

.version 9.0
.target sm_100
.address_size 64

	// .globl	fill_contiguous_double

.visible .entry fill_contiguous_double(
	.param .u64 .ptr .align 1 fill_contiguous_double_param_0,
	.param .u64 fill_contiguous_double_param_1,
	.param .f64 fill_contiguous_double_param_2
)
{
	.reg .pred 	%p<3>;
	.reg .b32 	%r<10>;
	.reg .b64 	%rd<10>;
	.reg .b64 	%fd<2>;

	ld.param.u64 	%rd5, [fill_contiguous_double_param_0];
	ld.param.u64 	%rd6, [fill_contiguous_double_param_1];
	ld.param.f64 	%fd1, [fill_contiguous_double_param_2];
	mov.u32 	%r6, %ctaid.x;
	mov.u32 	%r1, %ntid.x;
	mov.u32 	%r7, %tid.x;
	mad.lo.s32 	%r9, %r6, %r1, %r7;
	cvt.s64.s32 	%rd9, %r9;
	setp.le.u64 	%p1, %rd6, %rd9;
	@%p1 bra 	$L__BB0_3;
	mov.u32 	%r8, %nctaid.x;
	mul.lo.s32 	%r3, %r8, %r1;
	cvta.to.global.u64 	%rd2, %rd5;
$L__BB0_2:
	shl.b64 	%rd7, %rd9, 3;
	add.s64 	%rd8, %rd2, %rd7;
	st.global.f64 	[%rd8], %fd1;
	add.s32 	%r9, %r9, %r3;
	cvt.s64.s32 	%rd9, %r9;
	setp.gt.u64 	%p2, %rd6, %rd9;
	@%p2 bra 	$L__BB0_2;
$L__BB0_3:
	ret;

}
	// .globl	fill_contiguous_float
.visible .entry fill_contiguous_float(
	.param .u64 .ptr .align 1 fill_contiguous_float_param_0,
	.param .u64 fill_contiguous_float_param_1,
	.param .f32 fill_contiguous_float_param_2
)
{
	.reg .pred 	%p<3>;
	.reg .b32 	%r<10>;
	.reg .b32 	%f<2>;
	.reg .b64 	%rd<10>;

	ld.param.u64 	%rd5, [fill_contiguous_float_param_0];
	ld.param.u64 	%rd6, [fill_contiguous_float_param_1];
	ld.param.f32 	%f1, [fill_contiguous_float_param_2];
	mov.u32 	%r6, %ctaid.x;
	mov.u32 	%r1, %ntid.x;
	mov.u32 	%r7, %tid.x;
	mad.lo.s32 	%r9, %r6, %r1, %r7;
	cvt.s64.s32 	%rd9, %r9;
	setp.le.u64 	%p1, %rd6, %rd9;
	@%p1 bra 	$L__BB1_3;
	mov.u32 	%r8, %nctaid.x;
	mul.lo.s32 	%r3, %r8, %r1;
	cvta.to.global.u64 	%rd2, %rd5;
$L__BB1_2:
	shl.b64 	%rd7, %rd9, 2;
	add.s64 	%rd8, %rd2, %rd7;
	st.global.f32 	[%rd8], %f1;
	add.s32 	%r9, %r9, %r3;
	cvt.s64.s32 	%rd9, %r9;
	setp.gt.u64 	%p2, %rd6, %rd9;
	@%p2 bra 	$L__BB1_2;
$L__BB1_3:
	ret;

}
	// .globl	fill_contiguous_int64
.visible .entry fill_contiguous_int64(
	.param .u64 .ptr .align 1 fill_contiguous_int64_param_0,
	.param .u64 fill_contiguous_int64_param_1,
	.param .u64 fill_contiguous_int64_param_2
)
{
	.reg .pred 	%p<3>;
	.reg .b32 	%r<10>;
	.reg .b64 	%rd<11>;

	ld.param.u64 	%rd5, [fill_contiguous_int64_param_0];
	ld.param.u64 	%rd6, [fill_contiguous_int64_param_1];
	ld.param.u64 	%rd7, [fill_contiguous_int64_param_2];
	mov.u32 	%r6, %ctaid.x;
	mov.u32 	%r1, %ntid.x;
	mov.u32 	%r7, %tid.x;
	mad.lo.s32 	%r9, %r6, %r1, %r7;
	cvt.s64.s32 	%rd10, %r9;
	setp.le.u64 	%p1, %rd6, %rd10;
	@%p1 bra 	$L__BB2_3;
	mov.u32 	%r8, %nctaid.x;
	mul.lo.s32 	%r3, %r8, %r1;
	cvta.to.global.u64 	%rd2, %rd5;
$L__BB2_2:
	shl.b64 	%rd8, %rd10, 3;
	add.s64 	%rd9, %rd2, %rd8;
	st.global.u64 	[%rd9], %rd7;
	add.s32 	%r9, %r9, %r3;
	cvt.s64.s32 	%rd10, %r9;
	setp.gt.u64 	%p2, %rd6, %rd10;
	@%p2 bra 	$L__BB2_2;
$L__BB2_3:
	ret;

}
	// .globl	fill_contiguous_uint64
.visible .entry fill_contiguous_uint64(
	.param .u64 .ptr .align 1 fill_contiguous_uint64_param_0,
	.param .u64 fill_contiguous_uint64_param_1,
	.param .u64 fill_contiguous_uint64_param_2
)
{
	.reg .pred 	%p<3>;
	.reg .b32 	%r<10>;
	.reg .b64 	%rd<11>;

	ld.param.u64 	%rd5, [fill_contiguous_uint64_param_0];
	ld.param.u64 	%rd6, [fill_contiguous_uint64_param_1];
	ld.param.u64 	%rd7, [fill_contiguous_uint64_param_2];
	mov.u32 	%r6, %ctaid.x;
	mov.u32 	%r1, %ntid.x;
	mov.u32 	%r7, %tid.x;
	mad.lo.s32 	%r9, %r6, %r1, %r7;
	cvt.s64.s32 	%rd10, %r9;
	setp.le.u64 	%p1, %rd6, %rd10;
	@%p1 bra 	$L__BB3_3;
	mov.u32 	%r8, %nctaid.x;
	mul.lo.s32 	%r3, %r8, %r1;
	cvta.to.global.u64 	%rd2, %rd5;
$L__BB3_2:
	shl.b64 	%rd8, %rd10, 3;
	add.s64 	%rd9, %rd2, %rd8;
	st.global.u64 	[%rd9], %rd7;
	add.s32 	%r9, %r9, %r3;
	cvt.s64.s32 	%rd10, %r9;
	setp.gt.u64 	%p2, %rd6, %rd10;
	@%p2 bra 	$L__BB3_2;
$L__BB3_3:
	ret;

}
	// .globl	fill_contiguous_int32
.visible .entry fill_contiguous_int32(
	.param .u64 .ptr .align 1 fill_contiguous_int32_param_0,
	.param .u64 fill_contiguous_int32_param_1,
	.param .u32 fill_contiguous_int32_param_2
)
{
	.reg .pred 	%p<3>;
	.reg .b32 	%r<11>;
	.reg .b64 	%rd<10>;

	ld.param.u64 	%rd5, [fill_contiguous_int32_param_0];
	ld.param.u64 	%rd6, [fill_contiguous_int32_param_1];
	ld.param.u32 	%r6, [fill_contiguous_int32_param_2];
	mov.u32 	%r7, %ctaid.x;
	mov.u32 	%r1, %ntid.x;
	mov.u32 	%r8, %tid.x;
	mad.lo.s32 	%r10, %r7, %r1, %r8;
	cvt.s64.s32 	%rd9, %r10;
	setp.le.u64 	%p1, %rd6, %rd9;
	@%p1 bra 	$L__BB4_3;
	mov.u32 	%r9, %nctaid.x;
	mul.lo.s32 	%r3, %r9, %r1;
	cvta.to.global.u64 	%rd2, %rd5;
$L__BB4_2:
	shl.b64 	%rd7, %rd9, 2;
	add.s64 	%rd8, %rd2, %rd7;
	st.global.u32 	[%rd8], %r6;
	add.s32 	%r10, %r10, %r3;
	cvt.s64.s32 	%rd9, %r10;
	setp.gt.u64 	%p2, %rd6, %rd9;
	@%p2 bra 	$L__BB4_2;
$L__BB4_3:
	ret;

}
	// .globl	fill_contiguous_uint32
.visible .entry fill_contiguous_uint32(
	.param .u64 .ptr .align 1 fill_contiguous_uint32_param_0,
	.param .u64 fill_contiguous_uint32_param_1,
	.param .u32 fill_contiguous_uint32_param_2
)
{
	.reg .pred 	%p<3>;
	.reg .b32 	%r<11>;
	.reg .b64 	%rd<10>;

	ld.param.u64 	%rd5, [fill_contiguous_uint32_param_0];
	ld.param.u64 	%rd6, [fill_contiguous_uint32_param_1];
	ld.param.u32 	%r6, [fill_contiguous_uint32_param_2];
	mov.u32 	%r7, %ctaid.x;
	mov.u32 	%r1, %ntid.x;
	mov.u32 	%r8, %tid.x;
	mad.lo.s32 	%r10, %r7, %r1, %r8;
	cvt.s64.s32 	%rd9, %r10;
	setp.le.u64 	%p1, %rd6, %rd9;
	@%p1 bra 	$L__BB5_3;
	mov.u32 	%r9, %nctaid.x;
	mul.lo.s32 	%r3, %r9, %r1;
	cvta.to.global.u64 	%rd2, %rd5;
$L__BB5_2:
	shl.b64 	%rd7, %rd9, 2;
	add.s64 	%rd8, %rd2, %rd7;
	st.global.u32 	[%rd8], %r6;
	add.s32 	%r10, %r10, %r3;
	cvt.s64.s32 	%rd9, %r10;
	setp.gt.u64 	%p2, %rd6, %rd9;
	@%p2 bra 	$L__BB5_2;
$L__BB5_3:
	ret;

}
	// .globl	fill_contiguous_int16
.visible .entry fill_contiguous_int16(
	.param .u64 .ptr .align 1 fill_contiguous_int16_param_0,
	.param .u64 fill_contiguous_int16_param_1,
	.param .u16 fill_contiguous_int16_param_2
)
{
	.reg .pred 	%p<3>;
	.reg .b16 	%rs<2>;
	.reg .b32 	%r<10>;
	.reg .b64 	%rd<10>;

	ld.param.u64 	%rd5, [fill_contiguous_int16_param_0];
	ld.param.u64 	%rd6, [fill_contiguous_int16_param_1];
	ld.param.u16 	%rs1, [fill_contiguous_int16_param_2];
	mov.u32 	%r6, %ctaid.x;
	mov.u32 	%r1, %ntid.x;
	mov.u32 	%r7, %tid.x;
	mad.lo.s32 	%r9, %r6, %r1, %r7;
	cvt.s64.s32 	%rd9, %r9;
	setp.le.u64 	%p1, %rd6, %rd9;
	@%p1 bra 	$L__BB6_3;
	mov.u32 	%r8, %nctaid.x;
	mul.lo.s32 	%r3, %r8, %r1;
	cvta.to.global.u64 	%rd2, %rd5;
$L__BB6_2:
	shl.b64 	%rd7, %rd9, 1;
	add.s64 	%rd8, %rd2, %rd7;
	st.global.u16 	[%rd8], %rs1;
	add.s32 	%r9, %r9, %r3;
	cvt.s64.s32 	%rd9, %r9;
	setp.gt.u64 	%p2, %rd6, %rd9;
	@%p2 bra 	$L__BB6_2;
$L__BB6_3:
	ret;

}
	// .globl	fill_contiguous_uint16
.visible .entry fill_contiguous_uint16(
	.param .u64 .ptr .align 1 fill_contiguous_uint16_param_0,
	.param .u64 fill_contiguous_uint16_param_1,
	.param .u16 fill_contiguous_uint16_param_2
)
{
	.reg .pred 	%p<3>;
	.reg .b16 	%rs<2>;
	.reg .b32 	%r<10>;
	.reg .b64 	%rd<10>;

	ld.param.u64 	%rd5, [fill_contiguous_uint16_param_0];
	ld.param.u64 	%rd6, [fill_contiguous_uint16_param_1];
	ld.param.u16 	%rs1, [fill_contiguous_uint16_param_2];
	mov.u32 	%r6, %ctaid.x;
	mov.u32 	%r1, %ntid.x;
	mov.u32 	%r7, %tid.x;
	mad.lo.s32 	%r9, %r6, %r1, %r7;
	cvt.s64.s32 	%rd9, %r9;
	setp.le.u64 	%p1, %rd6, %rd9;
	@%p1 bra 	$L__BB7_3;
	mov.u32 	%r8, %nctaid.x;
	mul.lo.s32 	%r3, %r8, %r1;
	cvta.to.global.u64 	%rd2, %rd5;
$L__BB7_2:
	shl.b64 	%rd7, %rd9, 1;
	add.s64 	%rd8, %rd2, %rd7;
	st.global.u16 	[%rd8], %rs1;
	add.s32 	%r9, %r9, %r3;
	cvt.s64.s32 	%rd9, %r9;
	setp.gt.u64 	%p2, %rd6, %rd9;
	@%p2 bra 	$L__BB7_2;
$L__BB7_3:
	ret;

}
	// .globl	fill_contiguous_int8
.visible .entry fill_contiguous_int8(
	.param .u64 .ptr .align 1 fill_contiguous_int8_param_0,
	.param .u64 fill_contiguous_int8_param_1,
	.param .u8 fill_contiguous_int8_param_2
)
{
	.reg .pred 	%p<3>;
	.reg .b16 	%rs<2>;
	.reg .b32 	%r<10>;
	.reg .b64 	%rd<9>;

	ld.param.u64 	%rd5, [fill_contiguous_int8_param_0];
	ld.param.u64 	%rd6, [fill_contiguous_int8_param_1];
	ld.param.s8 	%rs1, [fill_contiguous_int8_param_2];
	mov.u32 	%r6, %ctaid.x;
	mov.u32 	%r1, %ntid.x;
	mov.u32 	%r7, %tid.x;
	mad.lo.s32 	%r9, %r6, %r1, %r7;
	cvt.s64.s32 	%rd8, %r9;
	setp.le.u64 	%p1, %rd6, %rd8;
	@%p1 bra 	$L__BB8_3;
	mov.u32 	%r8, %nctaid.x;
	mul.lo.s32 	%r3, %r8, %r1;
	cvta.to.global.u64 	%rd2, %rd5;
$L__BB8_2:
	add.s64 	%rd7, %rd2, %rd8;
	st.global.u8 	[%rd7], %rs1;
	add.s32 	%r9, %r9, %r3;
	cvt.s64.s32 	%rd8, %r9;
	setp.gt.u64 	%p2, %rd6, %rd8;
	@%p2 bra 	$L__BB8_2;
$L__BB8_3:
	ret;

}
	// .globl	fill_contiguous_uint8
.visible .entry fill_contiguous_uint8(
	.param .u64 .ptr .align 1 fill_contiguous_uint8_param_0,
	.param .u64 fill_contiguous_uint8_param_1,
	.param .u8 fill_contiguous_uint8_param_2
)
{
	.reg .pred 	%p<3>;
	.reg .b16 	%rs<2>;
	.reg .b32 	%r<10>;
	.reg .b64 	%rd<9>;

	ld.param.u64 	%rd5, [fill_contiguous_uint8_param_0];
	ld.param.u64 	%rd6, [fill_contiguous_uint8_param_1];
	ld.param.u8 	%rs1, [fill_contiguous_uint8_param_2];
	mov.u32 	%r6, %ctaid.x;
	mov.u32 	%r1, %ntid.x;
	mov.u32 	%r7, %tid.x;
	mad.lo.s32 	%r9, %r6, %r1, %r7;
	cvt.s64.s32 	%rd8, %r9;
	setp.le.u64 	%p1, %rd6, %rd8;
	@%p1 bra 	$L__BB9_3;
	mov.u32 	%r8, %nctaid.x;
	mul.lo.s32 	%r3, %r8, %r1;
	cvta.to.global.u64 	%rd2, %rd5;
$L__BB9_2:
	add.s64 	%rd7, %rd2, %rd8;
	st.global.u8 	[%rd7], %rs1;
	add.s32 	%r9, %r9, %r3;
	cvt.s64.s32 	%rd8, %r9;
	setp.gt.u64 	%p2, %rd6, %rd8;
	@%p2 bra 	$L__BB9_2;
$L__BB9_3:
	ret;

}
	// .globl	fill_pitched_double
.visible .entry fill_pitched_double(
	.param .u64 .ptr .align 1 fill_pitched_double_param_0,
	.param .u64 fill_pitched_double_param_1,
	.param .u64 fill_pitched_double_param_2,
	.param .u64 fill_pitched_double_param_3,
	.param .u64 fill_pitched_double_param_4,
	.param .f64 fill_pitched_double_param_5
)
{
	.reg .pred 	%p<7>;
	.reg .b32 	%r<33>;
	.reg .b64 	%rd<20>;
	.reg .b64 	%fd<2>;

	ld.param.u64 	%rd7, [fill_pitched_double_param_0];
	ld.param.u64 	%rd8, [fill_pitched_double_param_1];
	ld.param.u64 	%rd9, [fill_pitched_double_param_2];
	ld.param.u64 	%rd10, [fill_pitched_double_param_3];
	ld.param.u64 	%rd11, [fill_pitched_double_param_4];
	ld.param.f64 	%fd1, [fill_pitched_double_param_5];
	mov.u32 	%r17, %ctaid.y;
	mov.u32 	%r1, %ntid.y;
	mov.u32 	%r18, %tid.y;
	mad.lo.s32 	%r2, %r17, %r1, %r18;
	mov.u32 	%r19, %ctaid.z;
	mov.u32 	%r3, %ntid.z;
	mov.u32 	%r20, %tid.z;
	mad.lo.s32 	%r30, %r19, %r3, %r20;
	cvt.u64.u32 	%rd12, %r30;
	setp.le.u64 	%p1, %rd10, %rd12;
	@%p1 bra 	$L__BB10_9;
	mov.u32 	%r21, %ctaid.x;
	mov.u32 	%r22, %ntid.x;
	mov.u32 	%r23, %tid.x;
	cvt.u64.u32 	%rd1, %r2;
	cvt.u32.u64 	%r5, %rd9;
	mad.lo.s32 	%r24, %r21, %r22, %r23;
	cvt.s64.s32 	%rd2, %r24;
	mov.u32 	%r25, %nctaid.x;
	mul.lo.s32 	%r6, %r25, %r22;
	mov.u32 	%r26, %nctaid.y;
	mul.lo.s32 	%r7, %r26, %r1;
	mov.u32 	%r27, %nctaid.z;
	mul.lo.s32 	%r8, %r27, %r3;
	add.s32 	%r28, %r25, %r21;
	mad.lo.s32 	%r9, %r22, %r28, %r23;
	cvta.to.global.u64 	%rd3, %rd7;
$L__BB10_2:
	setp.le.u64 	%p2, %rd9, %rd1;
	@%p2 bra 	$L__BB10_8;
	mul.lo.s32 	%r11, %r30, %r5;
	mov.u32 	%r31, %r2;
$L__BB10_4:
	setp.le.u64 	%p3, %rd8, %rd2;
	@%p3 bra 	$L__BB10_7;
	add.s32 	%r29, %r31, %r11;
	cvt.s64.s32 	%rd13, %r29;
	mul.lo.s64 	%rd4, %rd11, %rd13;
	mov.u32 	%r32, %r9;
	mov.u64 	%rd19, %rd2;
$L__BB10_6:
	add.s64 	%rd14, %rd19, %rd4;
	shl.b64 	%rd15, %rd14, 3;
	add.s64 	%rd16, %rd3, %rd15;
	st.global.f64 	[%rd16], %fd1;
	cvt.s64.s32 	%rd19, %r32;
	setp.gt.u64 	%p4, %rd8, %rd19;
	add.s32 	%r32, %r32, %r6;
	@%p4 bra 	$L__BB10_6;
$L__BB10_7:
	add.s32 	%r31, %r31, %r7;
	cvt.s64.s32 	%rd17, %r31;
	setp.gt.u64 	%p5, %rd9, %rd17;
	@%p5 bra 	$L__BB10_4;
$L__BB10_8:
	add.s32 	%r30, %r30, %r8;
	cvt.s64.s32 	%rd18, %r30;
	setp.gt.u64 	%p6, %rd10, %rd18;
	@%p6 bra 	$L__BB10_2;
$L__BB10_9:
	ret;

}
	// .globl	fill_pitched_float
.visible .entry fill_pitched_float(
	.param .u64 .ptr .align 1 fill_pitched_float_param_0,
	.param .u64 fill_pitched_float_param_1,
	.param .u64 fill_pitched_float_param_2,
	.param .u64 fill_pitched_float_param_3,
	.param .u64 fill_pitched_float_param_4,
	.param .f32 fill_pitched_float_param_5
)
{
	.reg .pred 	%p<7>;
	.reg .b32 	%r<33>;
	.reg .b32 	%f<2>;
	.reg .b64 	%rd<20>;

	ld.param.u64 	%rd7, [fill_pitched_float_param_0];
	ld.param.u64 	%rd8, [fill_pitched_float_param_1];
	ld.param.u64 	%rd9, [fill_pitched_float_param_2];
	ld.param.u64 	%rd10, [fill_pitched_float_param_3];
	ld.param.u64 	%rd11, [fill_pitched_float_param_4];
	ld.param.f32 	%f1, [fill_pitched_float_param_5];
	mov.u32 	%r17, %ctaid.y;
	mov.u32 	%r1, %ntid.y;
	mov.u32 	%r18, %tid.y;
	mad.lo.s32 	%r2, %r17, %r1, %r18;
	mov.u32 	%r19, %ctaid.z;
	mov.u32 	%r3, %ntid.z;
	mov.u32 	%r20, %tid.z;
	mad.lo.s32 	%r30, %r19, %r3, %r20;
	cvt.u64.u32 	%rd12, %r30;
	setp.le.u64 	%p1, %rd10, %rd12;
	@%p1 bra 	$L__BB11_9;
	mov.u32 	%r21, %ctaid.x;
	mov.u32 	%r22, %ntid.x;
	mov.u32 	%r23, %tid.x;
	cvt.u64.u32 	%rd1, %r2;
	cvt.u32.u64 	%r5, %rd9;
	mad.lo.s32 	%r24, %r21, %r22, %r23;
	cvt.s64.s32 	%rd2, %r24;
	mov.u32 	%r25, %nctaid.x;
	mul.lo.s32 	%r6, %r25, %r22;
	mov.u32 	%r26, %nctaid.y;
	mul.lo.s32 	%r7, %r26, %r1;
	mov.u32 	%r27, %nctaid.z;
	mul.lo.s32 	%r8, %r27, %r3;
	add.s32 	%r28, %r25, %r21;
	mad.lo.s32 	%r9, %r22, %r28, %r23;
	cvta.to.global.u64 	%rd3, %rd7;
$L__BB11_2:
	setp.le.u64 	%p2, %rd9, %rd1;
	@%p2 bra 	$L__BB11_8;
	mul.lo.s32 	%r11, %r30, %r5;
	mov.u32 	%r31, %r2;
$L__BB11_4:
	setp.le.u64 	%p3, %rd8, %rd2;
	@%p3 bra 	$L__BB11_7;
	add.s32 	%r29, %r31, %r11;
	cvt.s64.s32 	%rd13, %r29;
	mul.lo.s64 	%rd4, %rd11, %rd13;
	mov.u32 	%r32, %r9;
	mov.u64 	%rd19, %rd2;
$L__BB11_6:
	add.s64 	%rd14, %rd19, %rd4;
	shl.b64 	%rd15, %rd14, 2;
	add.s64 	%rd16, %rd3, %rd15;
	st.global.f32 	[%rd16], %f1;
	cvt.s64.s32 	%rd19, %r32;
	setp.gt.u64 	%p4, %rd8, %rd19;
	add.s32 	%r32, %r32, %r6;
	@%p4 bra 	$L__BB11_6;
$L__BB11_7:
	add.s32 	%r31, %r31, %r7;
	cvt.s64.s32 	%rd17, %r31;
	setp.gt.u64 	%p5, %rd9, %rd17;
	@%p5 bra 	$L__BB11_4;
$L__BB11_8:
	add.s32 	%r30, %r30, %r8;
	cvt.s64.s32 	%rd18, %r30;
	setp.gt.u64 	%p6, %rd10, %rd18;
	@%p6 bra 	$L__BB11_2;
$L__BB11_9:
	ret;

}
	// .globl	fill_pitched_int64
.visible .entry fill_pitched_int64(
	.param .u64 .ptr .align 1 fill_pitched_int64_param_0,
	.param .u64 fill_pitched_int64_param_1,
	.param .u64 fill_pitched_int64_param_2,
	.param .u64 fill_pitched_int64_param_3,
	.param .u64 fill_pitched_int64_param_4,
	.param .u64 fill_pitched_int64_param_5
)
{
	.reg .pred 	%p<7>;
	.reg .b32 	%r<33>;
	.reg .b64 	%rd<21>;

	ld.param.u64 	%rd7, [fill_pitched_int64_param_0];
	ld.param.u64 	%rd8, [fill_pitched_int64_param_1];
	ld.param.u64 	%rd9, [fill_pitched_int64_param_2];
	ld.param.u64 	%rd10, [fill_pitched_int64_param_3];
	ld.param.u64 	%rd11, [fill_pitched_int64_param_4];
	ld.param.u64 	%rd12, [fill_pitched_int64_param_5];
	mov.u32 	%r17, %ctaid.y;
	mov.u32 	%r1, %ntid.y;
	mov.u32 	%r18, %tid.y;
	mad.lo.s32 	%r2, %r17, %r1, %r18;
	mov.u32 	%r19, %ctaid.z;
	mov.u32 	%r3, %ntid.z;
	mov.u32 	%r20, %tid.z;
	mad.lo.s32 	%r30, %r19, %r3, %r20;
	cvt.u64.u32 	%rd13, %r30;
	setp.le.u64 	%p1, %rd10, %rd13;
	@%p1 bra 	$L__BB12_9;
	mov.u32 	%r21, %ctaid.x;
	mov.u32 	%r22, %ntid.x;
	mov.u32 	%r23, %tid.x;
	cvt.u64.u32 	%rd1, %r2;
	cvt.u32.u64 	%r5, %rd9;
	mad.lo.s32 	%r24, %r21, %r22, %r23;
	cvt.s64.s32 	%rd2, %r24;
	mov.u32 	%r25, %nctaid.x;
	mul.lo.s32 	%r6, %r25, %r22;
	mov.u32 	%r26, %nctaid.y;
	mul.lo.s32 	%r7, %r26, %r1;
	mov.u32 	%r27, %nctaid.z;
	mul.lo.s32 	%r8, %r27, %r3;
	add.s32 	%r28, %r25, %r21;
	mad.lo.s32 	%r9, %r22, %r28, %r23;
	cvta.to.global.u64 	%rd3, %rd7;
$L__BB12_2:
	setp.le.u64 	%p2, %rd9, %rd1;
	@%p2 bra 	$L__BB12_8;
	mul.lo.s32 	%r11, %r30, %r5;
	mov.u32 	%r31, %r2;
$L__BB12_4:
	setp.le.u64 	%p3, %rd8, %rd2;
	@%p3 bra 	$L__BB12_7;
	add.s32 	%r29, %r31, %r11;
	cvt.s64.s32 	%rd14, %r29;
	mul.lo.s64 	%rd4, %rd11, %rd14;
	mov.u32 	%r32, %r9;
	mov.u64 	%rd20, %rd2;
$L__BB12_6:
	add.s64 	%rd15, %rd20, %rd4;
	shl.b64 	%rd16, %rd15, 3;
	add.s64 	%rd17, %rd3, %rd16;
	st.global.u64 	[%rd17], %rd12;
	cvt.s64.s32 	%rd20, %r32;
	setp.gt.u64 	%p4, %rd8, %rd20;
	add.s32 	%r32, %r32, %r6;
	@%p4 bra 	$L__BB12_6;
$L__BB12_7:
	add.s32 	%r31, %r31, %r7;
	cvt.s64.s32 	%rd18, %r31;
	setp.gt.u64 	%p5, %rd9, %rd18;
	@%p5 bra 	$L__BB12_4;
$L__BB12_8:
	add.s32 	%r30, %r30, %r8;
	cvt.s64.s32 	%rd19, %r30;
	setp.gt.u64 	%p6, %rd10, %rd19;
	@%p6 bra 	$L__BB12_2;
$L__BB12_9:
	ret;

}
	// .globl	fill_pitched_uint64
.visible .entry fill_pitched_uint64(
	.param .u64 .ptr .align 1 fill_pitched_uint64_param_0,
	.param .u64 fill_pitched_uint64_param_1,
	.param .u64 fill_pitched_uint64_param_2,
	.param .u64 fill_pitched_uint64_param_3,
	.param .u64 fill_pitched_uint64_param_4,
	.param .u64 fill_pitched_uint64_param_5
)
{
	.reg .pred 	%p<7>;
	.reg .b32 	%r<33>;
	.reg .b64 	%rd<21>;

	ld.param.u64 	%rd7, [fill_pitched_uint64_param_0];
	ld.param.u64 	%rd8, [fill_pitched_uint64_param_1];
	ld.param.u64 	%rd9, [fill_pitched_uint64_param_2];
	ld.param.u64 	%rd10, [fill_pitched_uint64_param_3];
	ld.param.u64 	%rd11, [fill_pitched_uint64_param_4];
	ld.param.u64 	%rd12, [fill_pitched_uint64_param_5];
	mov.u32 	%r17, %ctaid.y;
	mov.u32 	%r1, %ntid.y;
	mov.u32 	%r18, %tid.y;
	mad.lo.s32 	%r2, %r17, %r1, %r18;
	mov.u32 	%r19, %ctaid.z;
	mov.u32 	%r3, %ntid.z;
	mov.u32 	%r20, %tid.z;
	mad.lo.s32 	%r30, %r19, %r3, %r20;
	cvt.u64.u32 	%rd13, %r30;
	setp.le.u64 	%p1, %rd10, %rd13;
	@%p1 bra 	$L__BB13_9;
	mov.u32 	%r21, %ctaid.x;
	mov.u32 	%r22, %ntid.x;
	mov.u32 	%r23, %tid.x;
	cvt.u64.u32 	%rd1, %r2;
	cvt.u32.u64 	%r5, %rd9;
	mad.lo.s32 	%r24, %r21, %r22, %r23;
	cvt.s64.s32 	%rd2, %r24;
	mov.u32 	%r25, %nctaid.x;
	mul.lo.s32 	%r6, %r25, %r22;
	mov.u32 	%r26, %nctaid.y;
	mul.lo.s32 	%r7, %r26, %r1;
	mov.u32 	%r27, %nctaid.z;
	mul.lo.s32 	%r8, %r27, %r3;
	add.s32 	%r28, %r25, %r21;
	mad.lo.s32 	%r9, %r22, %r28, %r23;
	cvta.to.global.u64 	%rd3, %rd7;
$L__BB13_2:
	setp.le.u64 	%p2, %rd9, %rd1;
	@%p2 bra 	$L__BB13_8;
	mul.lo.s32 	%r11, %r30, %r5;
	mov.u32 	%r31, %r2;
$L__BB13_4:
	setp.le.u64 	%p3, %rd8, %rd2;
	@%p3 bra 	$L__BB13_7;
	add.s32 	%r29, %r31, %r11;
	cvt.s64.s32 	%rd14, %r29;
	mul.lo.s64 	%rd4, %rd11, %rd14;
	mov.u32 	%r32, %r9;
	mov.u64 	%rd20, %rd2;
$L__BB13_6:
	add.s64 	%rd15, %rd20, %rd4;
	shl.b64 	%rd16, %rd15, 3;
	add.s64 	%rd17, %rd3, %rd16;
	st.global.u64 	[%rd17], %rd12;
	cvt.s64.s32 	%rd20, %r32;
	setp.gt.u64 	%p4, %rd8, %rd20;
	add.s32 	%r32, %r32, %r6;
	@%p4 bra 	$L__BB13_6;
$L__BB13_7:
	add.s32 	%r31, %r31, %r7;
	cvt.s64.s32 	%rd18, %r31;
	setp.gt.u64 	%p5, %rd9, %rd18;
	@%p5 bra 	$L__BB13_4;
$L__BB13_8:
	add.s32 	%r30, %r30, %r8;
	cvt.s64.s32 	%rd19, %r30;
	setp.gt.u64 	%p6, %rd10, %rd19;
	@%p6 bra 	$L__BB13_2;
$L__BB13_9:
	ret;

}
	// .globl	fill_pitched_int32
.visible .entry fill_pitched_int32(
	.param .u64 .ptr .align 1 fill_pitched_int32_param_0,
	.param .u64 fill_pitched_int32_param_1,
	.param .u64 fill_pitched_int32_param_2,
	.param .u64 fill_pitched_int32_param_3,
	.param .u64 fill_pitched_int32_param_4,
	.param .u32 fill_pitched_int32_param_5
)
{
	.reg .pred 	%p<7>;
	.reg .b32 	%r<34>;
	.reg .b64 	%rd<20>;

	ld.param.u64 	%rd7, [fill_pitched_int32_param_0];
	ld.param.u64 	%rd8, [fill_pitched_int32_param_1];
	ld.param.u64 	%rd9, [fill_pitched_int32_param_2];
	ld.param.u64 	%rd10, [fill_pitched_int32_param_3];
	ld.param.u64 	%rd11, [fill_pitched_int32_param_4];
	ld.param.u32 	%r17, [fill_pitched_int32_param_5];
	mov.u32 	%r18, %ctaid.y;
	mov.u32 	%r1, %ntid.y;
	mov.u32 	%r19, %tid.y;
	mad.lo.s32 	%r2, %r18, %r1, %r19;
	mov.u32 	%r20, %ctaid.z;
	mov.u32 	%r3, %ntid.z;
	mov.u32 	%r21, %tid.z;
	mad.lo.s32 	%r31, %r20, %r3, %r21;
	cvt.u64.u32 	%rd12, %r31;
	setp.le.u64 	%p1, %rd10, %rd12;
	@%p1 bra 	$L__BB14_9;
	mov.u32 	%r22, %ctaid.x;
	mov.u32 	%r23, %ntid.x;
	mov.u32 	%r24, %tid.x;
	cvt.u64.u32 	%rd1, %r2;
	cvt.u32.u64 	%r5, %rd9;
	mad.lo.s32 	%r25, %r22, %r23, %r24;
	cvt.s64.s32 	%rd2, %r25;
	mov.u32 	%r26, %nctaid.x;
	mul.lo.s32 	%r6, %r26, %r23;
	mov.u32 	%r27, %nctaid.y;
	mul.lo.s32 	%r7, %r27, %r1;
	mov.u32 	%r28, %nctaid.z;
	mul.lo.s32 	%r8, %r28, %r3;
	add.s32 	%r29, %r26, %r22;
	mad.lo.s32 	%r9, %r23, %r29, %r24;
	cvta.to.global.u64 	%rd3, %rd7;
$L__BB14_2:
	setp.le.u64 	%p2, %rd9, %rd1;
	@%p2 bra 	$L__BB14_8;
	mul.lo.s32 	%r11, %r31, %r5;
	mov.u32 	%r32, %r2;
$L__BB14_4:
	setp.le.u64 	%p3, %rd8, %rd2;
	@%p3 bra 	$L__BB14_7;
	add.s32 	%r30, %r32, %r11;
	cvt.s64.s32 	%rd13, %r30;
	mul.lo.s64 	%rd4, %rd11, %rd13;
	mov.u32 	%r33, %r9;
	mov.u64 	%rd19, %rd2;
$L__BB14_6:
	add.s64 	%rd14, %rd19, %rd4;
	shl.b64 	%rd15, %rd14, 2;
	add.s64 	%rd16, %rd3, %rd15;
	st.global.u32 	[%rd16], %r17;
	cvt.s64.s32 	%rd19, %r33;
	setp.gt.u64 	%p4, %rd8, %rd19;
	add.s32 	%r33, %r33, %r6;
	@%p4 bra 	$L__BB14_6;
$L__BB14_7:
	add.s32 	%r32, %r32, %r7;
	cvt.s64.s32 	%rd17, %r32;
	setp.gt.u64 	%p5, %rd9, %rd17;
	@%p5 bra 	$L__BB14_4;
$L__BB14_8:
	add.s32 	%r31, %r31, %r8;
	cvt.s64.s32 	%rd18, %r31;
	setp.gt.u64 	%p6, %rd10, %rd18;
	@%p6 bra 	$L__BB14_2;
$L__BB14_9:
	ret;

}
	// .globl	fill_pitched_uint32
.visible .entry fill_pitched_uint32(
	.param .u64 .ptr .align 1 fill_pitched_uint32_param_0,
	.param .u64 fill_pitched_uint32_param_1,
	.param .u64 fill_pitched_uint32_param_2,
	.param .u64 fill_pitched_uint32_param_3,
	.param .u64 fill_pitched_uint32_param_4,
	.param .u32 fill_pitched_uint32_param_5
)
{
	.reg .pred 	%p<7>;
	.reg .b32 	%r<34>;
	.reg .b64 	%rd<20>;

	ld.param.u64 	%rd7, [fill_pitched_uint32_param_0];
	ld.param.u64 	%rd8, [fill_pitched_uint32_param_1];
	ld.param.u64 	%rd9, [fill_pitched_uint32_param_2];
	ld.param.u64 	%rd10, [fill_pitched_uint32_param_3];
	ld.param.u64 	%rd11, [fill_pitched_uint32_param_4];
	ld.param.u32 	%r17, [fill_pitched_uint32_param_5];
	mov.u32 	%r18, %ctaid.y;
	mov.u32 	%r1, %ntid.y;
	mov.u32 	%r19, %tid.y;
	mad.lo.s32 	%r2, %r18, %r1, %r19;
	mov.u32 	%r20, %ctaid.z;
	mov.u32 	%r3, %ntid.z;
	mov.u32 	%r21, %tid.z;
	mad.lo.s32 	%r31, %r20, %r3, %r21;
	cvt.u64.u32 	%rd12, %r31;
	setp.le.u64 	%p1, %rd10, %rd12;
	@%p1 bra 	$L__BB15_9;
	mov.u32 	%r22, %ctaid.x;
	mov.u32 	%r23, %ntid.x;
	mov.u32 	%r24, %tid.x;
	cvt.u64.u32 	%rd1, %r2;
	cvt.u32.u64 	%r5, %rd9;
	mad.lo.s32 	%r25, %r22, %r23, %r24;
	cvt.s64.s32 	%rd2, %r25;
	mov.u32 	%r26, %nctaid.x;
	mul.lo.s32 	%r6, %r26, %r23;
	mov.u32 	%r27, %nctaid.y;
	mul.lo.s32 	%r7, %r27, %r1;
	mov.u32 	%r28, %nctaid.z;
	mul.lo.s32 	%r8, %r28, %r3;
	add.s32 	%r29, %r26, %r22;
	mad.lo.s32 	%r9, %r23, %r29, %r24;
	cvta.to.global.u64 	%rd3, %rd7;
$L__BB15_2:
	setp.le.u64 	%p2, %rd9, %rd1;
	@%p2 bra 	$L__BB15_8;
	mul.lo.s32 	%r11, %r31, %r5;
	mov.u32 	%r32, %r2;
$L__BB15_4:
	setp.le.u64 	%p3, %rd8, %rd2;
	@%p3 bra 	$L__BB15_7;
	add.s32 	%r30, %r32, %r11;
	cvt.s64.s32 	%rd13, %r30;
	mul.lo.s64 	%rd4, %rd11, %rd13;
	mov.u32 	%r33, %r9;
	mov.u64 	%rd19, %rd2;
$L__BB15_6:
	add.s64 	%rd14, %rd19, %rd4;
	shl.b64 	%rd15, %rd14, 2;
	add.s64 	%rd16, %rd3, %rd15;
	st.global.u32 	[%rd16], %r17;
	cvt.s64.s32 	%rd19, %r33;
	setp.gt.u64 	%p4, %rd8, %rd19;
	add.s32 	%r33, %r33, %r6;
	@%p4 bra 	$L__BB15_6;
$L__BB15_7:
	add.s32 	%r32, %r32, %r7;
	cvt.s64.s32 	%rd17, %r32;
	setp.gt.u64 	%p5, %rd9, %rd17;
	@%p5 bra 	$L__BB15_4;
$L__BB15_8:
	add.s32 	%r31, %r31, %r8;
	cvt.s64.s32 	%rd18, %r31;
	setp.gt.u64 	%p6, %rd10, %rd18;
	@%p6 bra 	$L__BB15_2;
$L__BB15_9:
	ret;

}
	// .globl	fill_pitched_int16
.visible .entry fill_pitched_int16(
	.param .u64 .ptr .align 1 fill_pitched_int16_param_0,
	.param .u64 fill_pitched_int16_param_1,
	.param .u64 fill_pitched_int16_param_2,
	.param .u64 fill_pitched_int16_param_3,
	.param .u64 fill_pitched_int16_param_4,
	.param .u16 fill_pitched_int16_param_5
)
{
	.reg .pred 	%p<7>;
	.reg .b16 	%rs<2>;
	.reg .b32 	%r<33>;
	.reg .b64 	%rd<20>;

	ld.param.u64 	%rd7, [fill_pitched_int16_param_0];
	ld.param.u64 	%rd8, [fill_pitched_int16_param_1];
	ld.param.u64 	%rd9, [fill_pitched_int16_param_2];
	ld.param.u64 	%rd10, [fill_pitched_int16_param_3];
	ld.param.u64 	%rd11, [fill_pitched_int16_param_4];
	ld.param.u16 	%rs1, [fill_pitched_int16_param_5];
	mov.u32 	%r17, %ctaid.y;
	mov.u32 	%r1, %ntid.y;
	mov.u32 	%r18, %tid.y;
	mad.lo.s32 	%r2, %r17, %r1, %r18;
	mov.u32 	%r19, %ctaid.z;
	mov.u32 	%r3, %ntid.z;
	mov.u32 	%r20, %tid.z;
	mad.lo.s32 	%r30, %r19, %r3, %r20;
	cvt.u64.u32 	%rd12, %r30;
	setp.le.u64 	%p1, %rd10, %rd12;
	@%p1 bra 	$L__BB16_9;
	mov.u32 	%r21, %ctaid.x;
	mov.u32 	%r22, %ntid.x;
	mov.u32 	%r23, %tid.x;
	cvt.u64.u32 	%rd1, %r2;
	cvt.u32.u64 	%r5, %rd9;
	mad.lo.s32 	%r24, %r21, %r22, %r23;
	cvt.s64.s32 	%rd2, %r24;
	mov.u32 	%r25, %nctaid.x;
	mul.lo.s32 	%r6, %r25, %r22;
	mov.u32 	%r26, %nctaid.y;
	mul.lo.s32 	%r7, %r26, %r1;
	mov.u32 	%r27, %nctaid.z;
	mul.lo.s32 	%r8, %r27, %r3;
	add.s32 	%r28, %r25, %r21;
	mad.lo.s32 	%r9, %r22, %r28, %r23;
	cvta.to.global.u64 	%rd3, %rd7;
$L__BB16_2:
	setp.le.u64 	%p2, %rd9, %rd1;
	@%p2 bra 	$L__BB16_8;
	mul.lo.s32 	%r11, %r30, %r5;
	mov.u32 	%r31, %r2;
$L__BB16_4:
	setp.le.u64 	%p3, %rd8, %rd2;
	@%p3 bra 	$L__BB16_7;
	add.s32 	%r29, %r31, %r11;
	cvt.s64.s32 	%rd13, %r29;
	mul.lo.s64 	%rd4, %rd11, %rd13;
	mov.u32 	%r32, %r9;
	mov.u64 	%rd19, %rd2;
$L__BB16_6:
	add.s64 	%rd14, %rd19, %rd4;
	shl.b64 	%rd15, %rd14, 1;
	add.s64 	%rd16, %rd3, %rd15;
	st.global.u16 	[%rd16], %rs1;
	cvt.s64.s32 	%rd19, %r32;
	setp.gt.u64 	%p4, %rd8, %rd19;
	add.s32 	%r32, %r32, %r6;
	@%p4 bra 	$L__BB16_6;
$L__BB16_7:
	add.s32 	%r31, %r31, %r7;
	cvt.s64.s32 	%rd17, %r31;
	setp.gt.u64 	%p5, %rd9, %rd17;
	@%p5 bra 	$L__BB16_4;
$L__BB16_8:
	add.s32 	%r30, %r30, %r8;
	cvt.s64.s32 	%rd18, %r30;
	setp.gt.u64 	%p6, %rd10, %rd18;
	@%p6 bra 	$L__BB16_2;
$L__BB16_9:
	ret;

}
	// .globl	fill_pitched_uint16
.visible .entry fill_pitched_uint16(
	.param .u64 .ptr .align 1 fill_pitched_uint16_param_0,
	.param .u64 fill_pitched_uint16_param_1,
	.param .u64 fill_pitched_uint16_param_2,
	.param .u64 fill_pitched_uint16_param_3,
	.param .u64 fill_pitched_uint16_param_4,
	.param .u16 fill_pitched_uint16_param_5
)
{
	.reg .pred 	%p<7>;
	.reg .b16 	%rs<2>;
	.reg .b32 	%r<33>;
	.reg .b64 	%rd<20>;

	ld.param.u64 	%rd7, [fill_pitched_uint16_param_0];
	ld.param.u64 	%rd8, [fill_pitched_uint16_param_1];
	ld.param.u64 	%rd9, [fill_pitched_uint16_param_2];
	ld.param.u64 	%rd10, [fill_pitched_uint16_param_3];
	ld.param.u64 	%rd11, [fill_pitched_uint16_param_4];
	ld.param.u16 	%rs1, [fill_pitched_uint16_param_5];
	mov.u32 	%r17, %ctaid.y;
	mov.u32 	%r1, %ntid.y;
	mov.u32 	%r18, %tid.y;
	mad.lo.s32 	%r2, %r17, %r1, %r18;
	mov.u32 	%r19, %ctaid.z;
	mov.u32 	%r3, %ntid.z;
	mov.u32 	%r20, %tid.z;
	mad.lo.s32 	%r30, %r19, %r3, %r20;
	cvt.u64.u32 	%rd12, %r30;
	setp.le.u64 	%p1, %rd10, %rd12;
	@%p1 bra 	$L__BB17_9;
	mov.u32 	%r21, %ctaid.x;
	mov.u32 	%r22, %ntid.x;
	mov.u32 	%r23, %tid.x;
	cvt.u64.u32 	%rd1, %r2;
	cvt.u32.u64 	%r5, %rd9;
	mad.lo.s32 	%r24, %r21, %r22, %r23;
	cvt.s64.s32 	%rd2, %r24;
	mov.u32 	%r25, %nctaid.x;
	mul.lo.s32 	%r6, %r25, %r22;
	mov.u32 	%r26, %nctaid.y;
	mul.lo.s32 	%r7, %r26, %r1;
	mov.u32 	%r27, %nctaid.z;
	mul.lo.s32 	%r8, %r27, %r3;
	add.s32 	%r28, %r25, %r21;
	mad.lo.s32 	%r9, %r22, %r28, %r23;
	cvta.to.global.u64 	%rd3, %rd7;
$L__BB17_2:
	setp.le.u64 	%p2, %rd9, %rd1;
	@%p2 bra 	$L__BB17_8;
	mul.lo.s32 	%r11, %r30, %r5;
	mov.u32 	%r31, %r2;
$L__BB17_4:
	setp.le.u64 	%p3, %rd8, %rd2;
	@%p3 bra 	$L__BB17_7;
	add.s32 	%r29, %r31, %r11;
	cvt.s64.s32 	%rd13, %r29;
	mul.lo.s64 	%rd4, %rd11, %rd13;
	mov.u32 	%r32, %r9;
	mov.u64 	%rd19, %rd2;
$L__BB17_6:
	add.s64 	%rd14, %rd19, %rd4;
	shl.b64 	%rd15, %rd14, 1;
	add.s64 	%rd16, %rd3, %rd15;
	st.global.u16 	[%rd16], %rs1;
	cvt.s64.s32 	%rd19, %r32;
	setp.gt.u64 	%p4, %rd8, %rd19;
	add.s32 	%r32, %r32, %r6;
	@%p4 bra 	$L__BB17_6;
$L__BB17_7:
	add.s32 	%r31, %r31, %r7;
	cvt.s64.s32 	%rd17, %r31;
	setp.gt.u64 	%p5, %rd9, %rd17;
	@%p5 bra 	$L__BB17_4;
$L__BB17_8:
	add.s32 	%r30, %r30, %r8;
	cvt.s64.s32 	%rd18, %r30;
	setp.gt.u64 	%p6, %rd10, %rd18;
	@%p6 bra 	$L__BB17_2;
$L__BB17_9:
	ret;

}
	// .globl	fill_pitched_int8
.visible .entry fill_pitched_int8(
	.param .u64 .ptr .align 1 fill_pitched_int8_param_0,
	.param .u64 fill_pitched_int8_param_1,
	.param .u64 fill_pitched_int8_param_2,
	.param .u64 fill_pitched_int8_param_3,
	.param .u64 fill_pitched_int8_param_4,
	.param .u8 fill_pitched_int8_param_5
)
{
	.reg .pred 	%p<7>;
	.reg .b16 	%rs<2>;
	.reg .b32 	%r<33>;
	.reg .b64 	%rd<19>;

	ld.param.u64 	%rd7, [fill_pitched_int8_param_0];
	ld.param.u64 	%rd8, [fill_pitched_int8_param_1];
	ld.param.u64 	%rd9, [fill_pitched_int8_param_2];
	ld.param.u64 	%rd10, [fill_pitched_int8_param_3];
	ld.param.u64 	%rd11, [fill_pitched_int8_param_4];
	ld.param.s8 	%rs1, [fill_pitched_int8_param_5];
	mov.u32 	%r17, %ctaid.y;
	mov.u32 	%r1, %ntid.y;
	mov.u32 	%r18, %tid.y;
	mad.lo.s32 	%r2, %r17, %r1, %r18;
	mov.u32 	%r19, %ctaid.z;
	mov.u32 	%r3, %ntid.z;
	mov.u32 	%r20, %tid.z;
	mad.lo.s32 	%r30, %r19, %r3, %r20;
	cvt.u64.u32 	%rd12, %r30;
	setp.le.u64 	%p1, %rd10, %rd12;
	@%p1 bra 	$L__BB18_9;
	mov.u32 	%r21, %ctaid.x;
	mov.u32 	%r22, %ntid.x;
	mov.u32 	%r23, %tid.x;
	cvt.u64.u32 	%rd1, %r2;
	cvt.u32.u64 	%r5, %rd9;
	mad.lo.s32 	%r24, %r21, %r22, %r23;
	cvt.s64.s32 	%rd2, %r24;
	mov.u32 	%r25, %nctaid.x;
	mul.lo.s32 	%r6, %r25, %r22;
	mov.u32 	%r26, %nctaid.y;
	mul.lo.s32 	%r7, %r26, %r1;
	mov.u32 	%r27, %nctaid.z;
	mul.lo.s32 	%r8, %r27, %r3;
	add.s32 	%r28, %r25, %r21;
	mad.lo.s32 	%r9, %r22, %r28, %r23;
	cvta.to.global.u64 	%rd3, %rd7;
$L__BB18_2:
	setp.le.u64 	%p2, %rd9, %rd1;
	@%p2 bra 	$L__BB18_8;
	mul.lo.s32 	%r11, %r30, %r5;
	mov.u32 	%r31, %r2;
$L__BB18_4:
	setp.le.u64 	%p3, %rd8, %rd2;
	@%p3 bra 	$L__BB18_7;
	add.s32 	%r29, %r31, %r11;
	cvt.s64.s32 	%rd13, %r29;
	mul.lo.s64 	%rd4, %rd11, %rd13;
	mov.u32 	%r32, %r9;
	mov.u64 	%rd18, %rd2;
$L__BB18_6:
	add.s64 	%rd14, %rd18, %rd4;
	add.s64 	%rd15, %rd3, %rd14;
	st.global.u8 	[%rd15], %rs1;
	cvt.s64.s32 	%rd18, %r32;
	setp.gt.u64 	%p4, %rd8, %rd18;
	add.s32 	%r32, %r32, %r6;
	@%p4 bra 	$L__BB18_6;
$L__BB18_7:
	add.s32 	%r31, %r31, %r7;
	cvt.s64.s32 	%rd16, %r31;
	setp.gt.u64 	%p5, %rd9, %rd16;
	@%p5 bra 	$L__BB18_4;
$L__BB18_8:
	add.s32 	%r30, %r30, %r8;
	cvt.s64.s32 	%rd17, %r30;
	setp.gt.u64 	%p6, %rd10, %rd17;
	@%p6 bra 	$L__BB18_2;
$L__BB18_9:
	ret;

}
	// .globl	fill_pitched_uint8
.visible .entry fill_pitched_uint8(
	.param .u64 .ptr .align 1 fill_pitched_uint8_param_0,
	.param .u64 fill_pitched_uint8_param_1,
	.param .u64 fill_pitched_uint8_param_2,
	.param .u64 fill_pitched_uint8_param_3,
	.param .u64 fill_pitched_uint8_param_4,
	.param .u8 fill_pitched_uint8_param_5
)
{
	.reg .pred 	%p<7>;
	.reg .b16 	%rs<2>;
	.reg .b32 	%r<33>;
	.reg .b64 	%rd<19>;

	ld.param.u64 	%rd7, [fill_pitched_uint8_param_0];
	ld.param.u64 	%rd8, [fill_pitched_uint8_param_1];
	ld.param.u64 	%rd9, [fill_pitched_uint8_param_2];
	ld.param.u64 	%rd10, [fill_pitched_uint8_param_3];
	ld.param.u64 	%rd11, [fill_pitched_uint8_param_4];
	ld.param.u8 	%rs1, [fill_pitched_uint8_param_5];
	mov.u32 	%r17, %ctaid.y;
	mov.u32 	%r1, %ntid.y;
	mov.u32 	%r18, %tid.y;
	mad.lo.s32 	%r2, %r17, %r1, %r18;
	mov.u32 	%r19, %ctaid.z;
	mov.u32 	%r3, %ntid.z;
	mov.u32 	%r20, %tid.z;
	mad.lo.s32 	%r30, %r19, %r3, %r20;
	cvt.u64.u32 	%rd12, %r30;
	setp.le.u64 	%p1, %rd10, %rd12;
	@%p1 bra 	$L__BB19_9;
	mov.u32 	%r21, %ctaid.x;
	mov.u32 	%r22, %ntid.x;
	mov.u32 	%r23, %tid.x;
	cvt.u64.u32 	%rd1, %r2;
	cvt.u32.u64 	%r5, %rd9;
	mad.lo.s32 	%r24, %r21, %r22, %r23;
	cvt.s64.s32 	%rd2, %r24;
	mov.u32 	%r25, %nctaid.x;
	mul.lo.s32 	%r6, %r25, %r22;
	mov.u32 	%r26, %nctaid.y;
	mul.lo.s32 	%r7, %r26, %r1;
	mov.u32 	%r27, %nctaid.z;
	mul.lo.s32 	%r8, %r27, %r3;
	add.s32 	%r28, %r25, %r21;
	mad.lo.s32 	%r9, %r22, %r28, %r23;
	cvta.to.global.u64 	%rd3, %rd7;
$L__BB19_2:
	setp.le.u64 	%p2, %rd9, %rd1;
	@%p2 bra 	$L__BB19_8;
	mul.lo.s32 	%r11, %r30, %r5;
	mov.u32 	%r31, %r2;
$L__BB19_4:
	setp.le.u64 	%p3, %rd8, %rd2;
	@%p3 bra 	$L__BB19_7;
	add.s32 	%r29, %r31, %r11;
	cvt.s64.s32 	%rd13, %r29;
	mul.lo.s64 	%rd4, %rd11, %rd13;
	mov.u32 	%r32, %r9;
	mov.u64 	%rd18, %rd2;
$L__BB19_6:
	add.s64 	%rd14, %rd18, %rd4;
	add.s64 	%rd15, %rd3, %rd14;
	st.global.u8 	[%rd15], %rs1;
	cvt.s64.s32 	%rd18, %r32;
	setp.gt.u64 	%p4, %rd8, %rd18;
	add.s32 	%r32, %r32, %r6;
	@%p4 bra 	$L__BB19_6;
$L__BB19_7:
	add.s32 	%r31, %r31, %r7;
	cvt.s64.s32 	%rd16, %r31;
	setp.gt.u64 	%p5, %rd9, %rd16;
	@%p5 bra 	$L__BB19_4;
$L__BB19_8:
	add.s32 	%r30, %r30, %r8;
	cvt.s64.s32 	%rd17, %r30;
	setp.gt.u64 	%p6, %rd10, %rd17;
	@%p6 bra 	$L__BB19_2;
$L__BB19_9:
	ret;

}


// ===== COMPILED SASS (sm_100) =====

	.target	sm_100

	.elftype	@"ET_EXEC"


//--------------------- .note.nv.tkinfo           --------------------------
	.section	.note.nv.tkinfo,"",@"SHT_NOTE"
	.sectionflags	@"SHF_NOTE_NV_TKINFO"
	.tkinfo
        /*0018*/ 	.word	0x00000002
        /*0030*/ 	.string	""
        /*0030*/ 	.string	"ptxas"
        /*0030*/ 	.string	"Cuda compilation tools, release 13.0, V13.0.88"
        /*0030*/ 	.string	"Build cuda_13.0.r13.0/compiler.36424714_0"
        /*0030*/ 	.string	"-arch sm_100 -m 64 "



//--------------------- .note.nv.cuinfo           --------------------------
	.section	.note.nv.cuinfo,"",@"SHT_NOTE"
	.sectionflags	@"SHF_NOTE_NV_CUINFO"
        /*0018*/ 	.short	0x0002
        /*001a*/ 	.short	0x0064
        /*001c*/ 	.short	0x0082
	.zero		2


//--------------------- .nv.info                  --------------------------
	.section	.nv.info,"",@"SHT_CUDA_INFO"
	.align	4


	//----- nvinfo : EIATTR_REGCOUNT
	.align		4
        /*0000*/ 	.byte	0x04, 0x2f
        /*0002*/ 	.short	(.L_1 - .L_0)
	.align		4
.L_0:
        /*0004*/ 	.word	index@(fill_contiguous_double)
        /*0008*/ 	.word	0x0000000c


	//----- nvinfo : EIATTR_FRAME_SIZE
	.align		4
.L_1:
        /*000c*/ 	.byte	0x04, 0x11
        /*000e*/ 	.short	(.L_3 - .L_2)
	.align		4
.L_2:
        /*0010*/ 	.word	index@(fill_contiguous_double)
        /*0014*/ 	.word	0x00000000


	//----- nvinfo : EIATTR_REGCOUNT
	.align		4
.L_3:
        /*0018*/ 	.byte	0x04, 0x2f
        /*001a*/ 	.short	(.L_5 - .L_4)
	.align		4
.L_4:
        /*001c*/ 	.word	index@(fill_contiguous_float)
        /*0020*/ 	.word	0x0000000c


	//----- nvinfo : EIATTR_FRAME_SIZE
	.align		4
.L_5:
        /*0024*/ 	.byte	0x04, 0x11
        /*0026*/ 	.short	(.L_7 - .L_6)
	.align		4
.L_6:
        /*0028*/ 	.word	index@(fill_contiguous_float)
        /*002c*/ 	.word	0x00000000


	//----- nvinfo : EIATTR_REGCOUNT
	.align		4
.L_7:
        /*0030*/ 	.byte	0x04, 0x2f
        /*0032*/ 	.short	(.L_9 - .L_8)
	.align		4
.L_8:
        /*0034*/ 	.word	index@(fill_contiguous_int64)
        /*0038*/ 	.word	0x0000000c


	//----- nvinfo : EIATTR_FRAME_SIZE
	.align		4
.L_9:
        /*003c*/ 	.byte	0x04, 0x11
        /*003e*/ 	.short	(.L_11 - .L_10)
	.align		4
.L_10:
        /*0040*/ 	.word	index@(fill_contiguous_int64)
        /*0044*/ 	.word	0x00000000


	//----- nvinfo : EIATTR_REGCOUNT
	.align		4
.L_11:
        /*0048*/ 	.byte	0x04, 0x2f
        /*004a*/ 	.short	(.L_13 - .L_12)
	.align		4
.L_12:
        /*004c*/ 	.word	index@(fill_contiguous_uint64)
        /*0050*/ 	.word	0x0000000c


	//----- nvinfo : EIATTR_FRAME_SIZE
	.align		4
.L_13:
        /*0054*/ 	.byte	0x04, 0x11
        /*0056*/ 	.short	(.L_15 - .L_14)
	.align		4
.L_14:
        /*0058*/ 	.word	index@(fill_contiguous_uint64)
        /*005c*/ 	.word	0x00000000


	//----- nvinfo : EIATTR_REGCOUNT
	.align		4
.L_15:
        /*0060*/ 	.byte	0x04, 0x2f
        /*0062*/ 	.short	(.L_17 - .L_16)
	.align		4
.L_16:
        /*0064*/ 	.word	index@(fill_contiguous_int32)
        /*0068*/ 	.word	0x0000000c


	//----- nvinfo : EIATTR_FRAME_SIZE
	.align		4
.L_17:
        /*006c*/ 	.byte	0x04, 0x11
        /*006e*/ 	.short	(.L_19 - .L_18)
	.align		4
.L_18:
        /*0070*/ 	.word	index@(fill_contiguous_int32)
        /*0074*/ 	.word	0x00000000


	//----- nvinfo : EIATTR_REGCOUNT
	.align		4
.L_19:
        /*0078*/ 	.byte	0x04, 0x2f
        /*007a*/ 	.short	(.L_21 - .L_20)
	.align		4
.L_20:
        /*007c*/ 	.word	index@(fill_contiguous_uint32)
        /*0080*/ 	.word	0x0000000c


	//----- nvinfo : EIATTR_FRAME_SIZE
	.align		4
.L_21:
        /*0084*/ 	.byte	0x04, 0x11
        /*0086*/ 	.short	(.L_23 - .L_22)
	.align		4
.L_22:
        /*0088*/ 	.word	index@(fill_contiguous_uint32)
        /*008c*/ 	.word	0x00000000


	//----- nvinfo : EIATTR_REGCOUNT
	.align		4
.L_23:
        /*0090*/ 	.byte	0x04, 0x2f
        /*0092*/ 	.short	(.L_25 - .L_24)
	.align		4
.L_24:
        /*0094*/ 	.word	index@(fill_contiguous_int16)
        /*0098*/ 	.word	0x0000000c


	//----- nvinfo : EIATTR_FRAME_SIZE
	.align		4
.L_25:
        /*009c*/ 	.byte	0x04, 0x11
        /*009e*/ 	.short	(.L_27 - .L_26)
	.align		4
.L_26:
        /*00a0*/ 	.word	index@(fill_contiguous_int16)
        /*00a4*/ 	.word	0x00000000


	//----- nvinfo : EIATTR_REGCOUNT
	.align		4
.L_27:
        /*00a8*/ 	.byte	0x04, 0x2f
        /*00aa*/ 	.short	(.L_29 - .L_28)
	.align		4
.L_28:
        /*00ac*/ 	.word	index@(fill_contiguous_uint16)
        /*00b0*/ 	.word	0x0000000c


	//----- nvinfo : EIATTR_FRAME_SIZE
	.align		4
.L_29:
        /*00b4*/ 	.byte	0x04, 0x11
        /*00b6*/ 	.short	(.L_31 - .L_30)
	.align		4
.L_30:
        /*00b8*/ 	.word	index@(fill_contiguous_uint16)
        /*00bc*/ 	.word	0x00000000


	//----- nvinfo : EIATTR_REGCOUNT
	.align		4
.L_31:
        /*00c0*/ 	.byte	0x04, 0x2f
        /*00c2*/ 	.short	(.L_33 - .L_32)
	.align		4
.L_32:
        /*00c4*/ 	.word	index@(fill_contiguous_int8)
        /*00c8*/ 	.word	0x0000000a


	//----- nvinfo : EIATTR_FRAME_SIZE
	.align		4
.L_33:
        /*00cc*/ 	.byte	0x04, 0x11
        /*00ce*/ 	.short	(.L_35 - .L_34)
	.align		4
.L_34:
        /*00d0*/ 	.word	index@(fill_contiguous_int8)
        /*00d4*/ 	.word	0x00000000


	//----- nvinfo : EIATTR_REGCOUNT
	.align		4
.L_35:
        /*00d8*/ 	.byte	0x04, 0x2f
        /*00da*/ 	.short	(.L_37 - .L_36)
	.align		4
.L_36:
        /*00dc*/ 	.word	index@(fill_contiguous_uint8)
        /*00e0*/ 	.word	0x0000000a


	//----- nvinfo : EIATTR_FRAME_SIZE
	.align		4
.L_37:
        /*00e4*/ 	.byte	0x04, 0x11
        /*00e6*/ 	.short	(.L_39 - .L_38)
	.align		4
.L_38:
        /*00e8*/ 	.word	index@(fill_contiguous_uint8)
        /*00ec*/ 	.word	0x00000000


	//----- nvinfo : EIATTR_REGCOUNT
	.align		4
.L_39:
        /*00f0*/ 	.byte	0x04, 0x2f
        /*00f2*/ 	.short	(.L_41 - .L_40)
	.align		4
.L_40:
        /*00f4*/ 	.word	index@(fill_pitched_double)
        /*00f8*/ 	.word	0x0000001c


	//----- nvinfo : EIATTR_FRAME_SIZE
	.align		4
.L_41:
        /*00fc*/ 	.byte	0x04, 0x11
        /*00fe*/ 	.short	(.L_43 - .L_42)
	.align		4
.L_42:
        /*0100*/ 	.word	index@(fill_pitched_double)
        /*0104*/ 	.word	0x00000000


	//----- nvinfo : EIATTR_REGCOUNT
	.align		4
.L_43:
        /*0108*/ 	.byte	0x04, 0x2f
        /*010a*/ 	.short	(.L_45 - .L_44)
	.align		4
.L_44:
        /*010c*/ 	.word	index@(fill_pitched_float)
        /*0110*/ 	.word	0x0000001c


	//----- nvinfo : EIATTR_FRAME_SIZE
	.align		4
.L_45:
        /*0114*/ 	.byte	0x04, 0x11
        /*0116*/ 	.short	(.L_47 - .L_46)
	.align		4
.L_46:
        /*0118*/ 	.word	index@(fill_pitched_float)
        /*011c*/ 	.word	0x00000000


	//----- nvinfo : EIATTR_REGCOUNT
	.align		4
.L_47:
        /*0120*/ 	.byte	0x04, 0x2f
        /*0122*/ 	.short	(.L_49 - .L_48)
	.align		4
.L_48:
        /*0124*/ 	.word	index@(fill_pitched_int64)
        /*0128*/ 	.word	0x0000001c


	//----- nvinfo : EIATTR_FRAME_SIZE
	.align		4
.L_49:
        /*012c*/ 	.byte	0x04, 0x11
        /*012e*/ 	.short	(.L_51 - .L_50)
	.align		4
.L_50:
        /*0130*/ 	.word	index@(fill_pitched_int64)
        /*0134*/ 	.word	0x00000000


	//----- nvinfo : EIATTR_REGCOUNT
	.align		4
.L_51:
        /*0138*/ 	.byte	0x04, 0x2f
        /*013a*/ 	.short	(.L_53 - .L_52)
	.align		4
.L_52:
        /*013c*/ 	.word	index@(fill_pitched_uint64)
        /*0140*/ 	.word	0x0000001c


	//----- nvinfo : EIATTR_FRAME_SIZE
	.align		4
.L_53:
        /*0144*/ 	.byte	0x04, 0x11
        /*0146*/ 	.short	(.L_55 - .L_54)
	.align		4
.L_54:
        /*0148*/ 	.word	index@(fill_pitched_uint64)
        /*014c*/ 	.word	0x00000000


	//----- nvinfo : EIATTR_REGCOUNT
	.align		4
.L_55:
        /*0150*/ 	.byte	0x04, 0x2f
        /*0152*/ 	.short	(.L_57 - .L_56)
	.align		4
.L_56:
        /*0154*/ 	.word	index@(fill_pitched_int32)
        /*0158*/ 	.word	0x0000001c


	//----- nvinfo : EIATTR_FRAME_SIZE
	.align		4
.L_57:
        /*015c*/ 	.byte	0x04, 0x11
        /*015e*/ 	.short	(.L_59 - .L_58)
	.align		4
.L_58:
        /*0160*/ 	.word	index@(fill_pitched_int32)
        /*0164*/ 	.word	0x00000000


	//----- nvinfo : EIATTR_REGCOUNT
	.align		4
.L_59:
        /*0168*/ 	.byte	0x04, 0x2f
        /*016a*/ 	.short	(.L_61 - .L_60)
	.align		4
.L_60:
        /*016c*/ 	.word	index@(fill_pitched_uint32)
        /*0170*/ 	.word	0x0000001c


	//----- nvinfo : EIATTR_FRAME_SIZE
	.align		4
.L_61:
        /*0174*/ 	.byte	0x04, 0x11
        /*0176*/ 	.short	(.L_63 - .L_62)
	.align		4
.L_62:
        /*0178*/ 	.word	index@(fill_pitched_uint32)
        /*017c*/ 	.word	0x00000000


	//----- nvinfo : EIATTR_REGCOUNT
	.align		4
.L_63:
        /*0180*/ 	.byte	0x04, 0x2f
        /*0182*/ 	.short	(.L_65 - .L_64)
	.align		4
.L_64:
        /*0184*/ 	.word	index@(fill_pitched_int16)
        /*0188*/ 	.word	0x0000001c


	//----- nvinfo : EIATTR_FRAME_SIZE
	.align		4
.L_65:
        /*018c*/ 	.byte	0x04, 0x11
        /*018e*/ 	.short	(.L_67 - .L_66)
	.align		4
.L_66:
        /*0190*/ 	.word	index@(fill_pitched_int16)
        /*0194*/ 	.word	0x00000000


	//----- nvinfo : EIATTR_REGCOUNT
	.align		4
.L_67:
        /*0198*/ 	.byte	0x04, 0x2f
        /*019a*/ 	.short	(.L_69 - .L_68)
	.align		4
.L_68:
        /*019c*/ 	.word	index@(fill_pitched_uint16)
        /*01a0*/ 	.word	0x0000001c


	//----- nvinfo : EIATTR_FRAME_SIZE
	.align		4
.L_69:
        /*01a4*/ 	.byte	0x04, 0x11
        /*01a6*/ 	.short	(.L_71 - .L_70)
	.align		4
.L_70:
        /*01a8*/ 	.word	index@(fill_pitched_uint16)
        /*01ac*/ 	.word	0x00000000


	//----- nvinfo : EIATTR_REGCOUNT
	.align		4
.L_71:
        /*01b0*/ 	.byte	0x04, 0x2f
        /*01b2*/ 	.short	(.L_73 - .L_72)
	.align		4
.L_72:
        /*01b4*/ 	.word	index@(fill_pitched_int8)
        /*01b8*/ 	.word	0x0000001a


	//----- nvinfo : EIATTR_FRAME_SIZE
	.align		4
.L_73:
        /*01bc*/ 	.byte	0x04, 0x11
        /*01be*/ 	.short	(.L_75 - .L_74)
	.align		4
.L_74:
        /*01c0*/ 	.word	index@(fill_pitched_int8)
        /*01c4*/ 	.word	0x00000000


	//----- nvinfo : EIATTR_REGCOUNT
	.align		4
.L_75:
        /*01c8*/ 	.byte	0x04, 0x2f
        /*01ca*/ 	.short	(.L_77 - .L_76)
	.align		4
.L_76:
        /*01cc*/ 	.word	index@(fill_pitched_uint8)
        /*01d0*/ 	.word	0x0000001a


	//----- nvinfo : EIATTR_FRAME_SIZE
	.align		4
.L_77:
        /*01d4*/ 	.byte	0x04, 0x11
        /*01d6*/ 	.short	(.L_79 - .L_78)
	.align		4
.L_78:
        /*01d8*/ 	.word	index@(fill_pitched_uint8)
        /*01dc*/ 	.word	0x00000000


	//----- nvinfo : EIATTR_MIN_STACK_SIZE
	.align		4
.L_79:
        /*01e0*/ 	.byte	0x04, 0x12
        /*01e2*/ 	.short	(.L_81 - .L_80)
	.align		4
.L_80:
        /*01e4*/ 	.word	index@(fill_pitched_uint8)
        /*01e8*/ 	.word	0x00000000


	//----- nvinfo : EIATTR_MIN_STACK_SIZE
	.align		4
.L_81:
        /*01ec*/ 	.byte	0x04, 0x12
        /*01ee*/ 	.short	(.L_83 - .L_82)
	.align		4
.L_82:
        /*01f0*/ 	.word	index@(fill_pitched_int8)
        /*01f4*/ 	.word	0x00000000


	//----- nvinfo : EIATTR_MIN_STACK_SIZE
	.align		4
.L_83:
        /*01f8*/ 	.byte	0x04, 0x12
        /*01fa*/ 	.short	(.L_85 - .L_84)
	.align		4
.L_84:
        /*01fc*/ 	.word	index@(fill_pitched_uint16)
        /*0200*/ 	.word	0x00000000


	//----- nvinfo : EIATTR_MIN_STACK_SIZE
	.align		4
.L_85:
        /*0204*/ 	.byte	0x04, 0x12
        /*0206*/ 	.short	(.L_87 - .L_86)
	.align		4
.L_86:
        /*0208*/ 	.word	index@(fill_pitched_int16)
        /*020c*/ 	.word	0x00000000


	//----- nvinfo : EIATTR_MIN_STACK_SIZE
	.align		4
.L_87:
        /*0210*/ 	.byte	0x04, 0x12
        /*0212*/ 	.short	(.L_89 - .L_88)
	.align		4
.L_88:
        /*0214*/ 	.word	index@(fill_pitched_uint32)
        /*0218*/ 	.word	0x00000000


	//----- nvinfo : EIATTR_MIN_STACK_SIZE
	.align		4
.L_89:
        /*021c*/ 	.byte	0x04, 0x12
        /*021e*/ 	.short	(.L_91 - .L_90)
	.align		4
.L_90:
        /*0220*/ 	.word	index@(fill_pitched_int32)
        /*0224*/ 	.word	0x00000000


	//----- nvinfo : EIATTR_MIN_STACK_SIZE
	.align		4
.L_91:
        /*0228*/ 	.byte	0x04, 0x12
        /*022a*/ 	.short	(.L_93 - .L_92)
	.align		4
.L_92:
        /*022c*/ 	.word	index@(fill_pitched_uint64)
        /*0230*/ 	.word	0x00000000


	//----- nvinfo : EIATTR_MIN_STACK_SIZE
	.align		4
.L_93:
        /*0234*/ 	.byte	0x04, 0x12
        /*0236*/ 	.short	(.L_95 - .L_94)
	.align		4
.L_94:
        /*0238*/ 	.word	index@(fill_pitched_int64)
        /*023c*/ 	.word	0x00000000


	//----- nvinfo : EIATTR_MIN_STACK_SIZE
	.align		4
.L_95:
        /*0240*/ 	.byte	0x04, 0x12
        /*0242*/ 	.short	(.L_97 - .L_96)
	.align		4
.L_96:
        /*0244*/ 	.word	index@(fill_pitched_float)
        /*0248*/ 	.word	0x00000000


	//----- nvinfo : EIATTR_MIN_STACK_SIZE
	.align		4
.L_97:
        /*024c*/ 	.byte	0x04, 0x12
        /*024e*/ 	.short	(.L_99 - .L_98)
	.align		4
.L_98:
        /*0250*/ 	.word	index@(fill_pitched_double)
        /*0254*/ 	.word	0x00000000


	//----- nvinfo : EIATTR_MIN_STACK_SIZE
	.align		4
.L_99:
        /*0258*/ 	.byte	0x04, 0x12
        /*025a*/ 	.short	(.L_101 - .L_100)
	.align		4
.L_100:
        /*025c*/ 	.word	index@(fill_contiguous_uint8)
        /*0260*/ 	.word	0x00000000


	//----- nvinfo : EIATTR_MIN_STACK_SIZE
	.align		4
.L_101:
        /*0264*/ 	.byte	0x04, 0x12
        /*0266*/ 	.short	(.L_103 - .L_102)
	.align		4
.L_102:
        /*0268*/ 	.word	index@(fill_contiguous_int8)
        /*026c*/ 	.word	0x00000000


	//----- nvinfo : EIATTR_MIN_STACK_SIZE
	.align		4
.L_103:
        /*0270*/ 	.byte	0x04, 0x12
        /*0272*/ 	.short	(.L_105 - .L_104)
	.align		4
.L_104:
        /*0274*/ 	.word	index@(fill_contiguous_uint16)
        /*0278*/ 	.word	0x00000000


	//----- nvinfo : EIATTR_MIN_STACK_SIZE
	.align		4
.L_105:
        /*027c*/ 	.byte	0x04, 0x12
        /*027e*/ 	.short	(.L_107 - .L_106)
	.align		4
.L_106:
        /*0280*/ 	.word	index@(fill_contiguous_int16)
        /*0284*/ 	.word	0x00000000


	//----- nvinfo : EIATTR_MIN_STACK_SIZE
	.align		4
.L_107:
        /*0288*/ 	.byte	0x04, 0x12
        /*028a*/ 	.short	(.L_109 - .L_108)
	.align		4
.L_108:
        /*028c*/ 	.word	index@(fill_contiguous_uint32)
        /*0290*/ 	.word	0x00000000


	//----- nvinfo : EIATTR_MIN_STACK_SIZE
	.align		4
.L_109:
        /*0294*/ 	.byte	0x04, 0x12
        /*0296*/ 	.short	(.L_111 - .L_110)
	.align		4
.L_110:
        /*0298*/ 	.word	index@(fill_contiguous_int32)
        /*029c*/ 	.word	0x00000000


	//----- nvinfo : EIATTR_MIN_STACK_SIZE
	.align		4
.L_111:
        /*02a0*/ 	.byte	0x04, 0x12
        /*02a2*/ 	.short	(.L_113 - .L_112)
	.align		4
.L_112:
        /*02a4*/ 	.word	index@(fill_contiguous_uint64)
        /*02a8*/ 	.word	0x00000000


	//----- nvinfo : EIATTR_MIN_STACK_SIZE
	.align		4
.L_113:
        /*02ac*/ 	.byte	0x04, 0x12
        /*02ae*/ 	.short	(.L_115 - .L_114)
	.align		4
.L_114:
        /*02b0*/ 	.word	index@(fill_contiguous_int64)
        /*02b4*/ 	.word	0x00000000


	//----- nvinfo : EIATTR_MIN_STACK_SIZE
	.align		4
.L_115:
        /*02b8*/ 	.byte	0x04, 0x12
        /*02ba*/ 	.short	(.L_117 - .L_116)
	.align		4
.L_116:
        /*02bc*/ 	.word	index@(fill_contiguous_float)
        /*02c0*/ 	.word	0x00000000


	//----- nvinfo : EIATTR_MIN_STACK_SIZE
	.align		4
.L_117:
        /*02c4*/ 	.byte	0x04, 0x12
        /*02c6*/ 	.short	(.L_119 - .L_118)
	.align		4
.L_118:
        /*02c8*/ 	.word	index@(fill_contiguous_double)
        /*02cc*/ 	.word	0x00000000
.L_119:


//--------------------- .nv.compat                --------------------------
	.section	.nv.compat,"",@"SHT_CUDA_COMPAT_INFO"
	.align	4
        /*0000*/ 	.byte	0x02, 0x09, 0x00, 0x00, 0x02, 0x02, 0x01, 0x00, 0x02, 0x05, 0x05, 0x00, 0x03, 0x07, 0x01, 0x01
        /*0010*/ 	.byte	0x02, 0x03, 0x00, 0x00, 0x02, 0x06, 0x01, 0x00, 0x04, 0x0b, 0x08, 0x00, 0x09, 0x00, 0x00, 0x00
        /*0020*/ 	.byte	0x00, 0x00, 0x00, 0x00


//--------------------- .nv.info.fill_pitched_uint8 --------------------------
	.section	.nv.info.fill_pitched_uint8,"",@"SHT_CUDA_INFO"
	.sectionflags	@""
	.align	4


	//----- nvinfo : EIATTR_CUDA_API_VERSION
	.align		4
        /*0000*/ 	.byte	0x04, 0x37
        /*0002*/ 	.short	(.L_121 - .L_120)
.L_120:
        /*0004*/ 	.word	0x00000082


	//----- nvinfo : EIATTR_KPARAM_INFO
	.align		4
.L_121:
        /*0008*/ 	.byte	0x04, 0x17
        /*000a*/ 	.short	(.L_123 - .L_122)
.L_122:
        /*000c*/ 	.word	0x00000000
        /*0010*/ 	.short	0x0005
        /*0012*/ 	.short	0x0028
        /*0014*/ 	.byte	0x00, 0xf0, 0x05, 0x00


	//----- nvinfo : EIATTR_KPARAM_INFO
	.align		4
.L_123:
        /*0018*/ 	.byte	0x04, 0x17
        /*001a*/ 	.short	(.L_125 - .L_124)
.L_124:
        /*001c*/ 	.word	0x00000000
        /*0020*/ 	.short	0x0004
        /*0022*/ 	.short	0x0020
        /*0024*/ 	.byte	0x00, 0xf0, 0x21, 0x00


	//----- nvinfo : EIATTR_KPARAM_INFO
	.align		4
.L_125:
        /*0028*/ 	.byte	0x04, 0x17
        /*002a*/ 	.short	(.L_127 - .L_126)
.L_126:
        /*002c*/ 	.word	0x00000000
        /*0030*/ 	.short	0x0003
        /*0032*/ 	.short	0x0018
        /*0034*/ 	.byte	0x00, 0xf0, 0x21, 0x00


	//----- nvinfo : EIATTR_KPARAM_INFO
	.align		4
.L_127:
        /*0038*/ 	.byte	0x04, 0x17
        /*003a*/ 	.short	(.L_129 - .L_128)
.L_128:
        /*003c*/ 	.word	0x00000000
        /*0040*/ 	.short	0x0002
        /*0042*/ 	.short	0x0010
        /*0044*/ 	.byte	0x00, 0xf0, 0x21, 0x00


	//----- nvinfo : EIATTR_KPARAM_INFO
	.align		4
.L_129:
        /*0048*/ 	.byte	0x04, 0x17
        /*004a*/ 	.short	(.L_131 - .L_130)
.L_130:
        /*004c*/ 	.word	0x00000000
        /*0050*/ 	.short	0x0001
        /*0052*/ 	.short	0x0008
        /*0054*/ 	.byte	0x00, 0xf0, 0x21, 0x00


	//----- nvinfo : EIATTR_KPARAM_INFO
	.align		4
.L_131:
        /*0058*/ 	.byte	0x04, 0x17
        /*005a*/ 	.short	(.L_133 - .L_132)
.L_132:
        /*005c*/ 	.word	0x00000000
        /*0060*/ 	.short	0x0000
        /*0062*/ 	.short	0x0000
        /*0064*/ 	.byte	0x00, 0xf5, 0x21, 0x00


	//----- nvinfo : EIATTR_SPARSE_MMA_MASK
	.align		4
.L_133:
        /*0068*/ 	.byte	0x03, 0x50
        /*006a*/ 	.short	0x0000


	//----- nvinfo : EIATTR_MAXREG_COUNT
	.align		4
        /*006c*/ 	.byte	0x03, 0x1b
        /*006e*/ 	.short	0x00ff


	//----- nvinfo : EIATTR_MERCURY_ISA_VERSION
	.align		4
        /*0070*/ 	.byte	0x03, 0x5f
        /*0072*/ 	.short	0x0101


	//----- nvinfo : EIATTR_VRC_CTA_INIT_COUNT
	.align		4
        /*0074*/ 	.byte	0x02, 0x4a
	.zero		1
	.zero		1


	//----- nvinfo : EIATTR_EXIT_INSTR_OFFSETS
	.align		4
        /*0078*/ 	.byte	0x04, 0x1c
        /*007a*/ 	.short	(.L_135 - .L_134)


	//   ....[0]....
.L_134:
        /*007c*/ 	.word	0x000000c0


	//   ....[1]....
        /*0080*/ 	.word	0x000004c0


	//----- nvinfo : EIATTR_CRS_STACK_SIZE
	.align		4
.L_135:
        /*0084*/ 	.byte	0x04, 0x1e
        /*0086*/ 	.short	(.L_137 - .L_136)
.L_136:
        /*0088*/ 	.word	0x00000000


	//----- nvinfo : EIATTR_CBANK_PARAM_SIZE
	.align		4
.L_137:
        /*008c*/ 	.byte	0x03, 0x19
        /*008e*/ 	.short	0x0029


	//----- nvinfo : EIATTR_PARAM_CBANK
	.align		4
        /*0090*/ 	.byte	0x04, 0x0a
        /*0092*/ 	.short	(.L_139 - .L_138)
	.align		4
.L_138:
        /*0094*/ 	.word	index@(.nv.constant0.fill_pitched_uint8)
        /*0098*/ 	.short	0x0380
        /*009a*/ 	.short	0x0029


	//----- nvinfo : EIATTR_SW_WAR
	.align		4
.L_139:
        /*009c*/ 	.byte	0x04, 0x36
        /*009e*/ 	.short	(.L_141 - .L_140)
.L_140:
        /*00a0*/ 	.word	0x00000008
.L_141:


//--------------------- .nv.info.fill_pitched_int8 --------------------------
	.section	.nv.info.fill_pitched_int8,"",@"SHT_CUDA_INFO"
	.sectionflags	@""
	.align	4


	//----- nvinfo : EIATTR_CUDA_API_VERSION
	.align		4
        /*0000*/ 	.byte	0x04, 0x37
        /*0002*/ 	.short	(.L_143 - .L_142)
.L_142:
        /*0004*/ 	.word	0x00000082


	//----- nvinfo : EIATTR_KPARAM_INFO
	.align		4
.L_143:
        /*0008*/ 	.byte	0x04, 0x17
        /*000a*/ 	.short	(.L_145 - .L_144)
.L_144:
        /*000c*/ 	.word	0x00000000
        /*0010*/ 	.short	0x0005
        /*0012*/ 	.short	0x0028
        /*0014*/ 	.byte	0x00, 0xf0, 0x05, 0x00


	//----- nvinfo : EIATTR_KPARAM_INFO
	.align		4
.L_145:
        /*0018*/ 	.byte	0x04, 0x17
        /*001a*/ 	.short	(.L_147 - .L_146)
.L_146:
        /*001c*/ 	.word	0x00000000
        /*0020*/ 	.short	0x0004
        /*0022*/ 	.short	0x0020
        /*0024*/ 	.byte	0x00, 0xf0, 0x21, 0x00


	//----- nvinfo : EIATTR_KPARAM_INFO
	.align		4
.L_147:
        /*0028*/ 	.byte	0x04, 0x17
        /*002a*/ 	.short	(.L_149 - .L_148)
.L_148:
        /*002c*/ 	.word	0x00000000
        /*0030*/ 	.short	0x0003
        /*0032*/ 	.short	0x0018
        /*0034*/ 	.byte	0x00, 0xf0, 0x21, 0x00


	//----- nvinfo : EIATTR_KPARAM_INFO
	.align		4
.L_149:
        /*0038*/ 	.byte	0x04, 0x17
        /*003a*/ 	.short	(.L_151 - .L_150)
.L_150:
        /*003c*/ 	.word	0x00000000
        /*0040*/ 	.short	0x0002
        /*0042*/ 	.short	0x0010
        /*0044*/ 	.byte	0x00, 0xf0, 0x21, 0x00


	//----- nvinfo : EIATTR_KPARAM_INFO
	.align		4
.L_151:
        /*0048*/ 	.byte	0x04, 0x17
        /*004a*/ 	.short	(.L_153 - .L_152)
.L_152:
        /*004c*/ 	.word	0x00000000
        /*0050*/ 	.short	0x0001
        /*0052*/ 	.short	0x0008
        /*0054*/ 	.byte	0x00, 0xf0, 0x21, 0x00


	//----- nvinfo : EIATTR_KPARAM_INFO
	.align		4
.L_153:
        /*0058*/ 	.byte	0x04, 0x17
        /*005a*/ 	.short	(.L_155 - .L_154)
.L_154:
        /*005c*/ 	.word	0x00000000
        /*0060*/ 	.short	0x0000
        /*0062*/ 	.short	0x0000
        /*0064*/ 	.byte	0x00, 0xf5, 0x21, 0x00


	//----- nvinfo : EIATTR_SPARSE_MMA_MASK
	.align		4
.L_155:
        /*0068*/ 	.byte	0x03, 0x50
        /*006a*/ 	.short	0x0000


	//----- nvinfo : EIATTR_MAXREG_COUNT
	.align		4
        /*006c*/ 	.byte	0x03, 0x1b
        /*006e*/ 	.short	0x00ff


	//----- nvinfo : EIATTR_MERCURY_ISA_VERSION
	.align		4
        /*0070*/ 	.byte	0x03, 0x5f
        /*0072*/ 	.short	0x0101


	//----- nvinfo : EIATTR_VRC_CTA_INIT_COUNT
	.align		4
        /*0074*/ 	.byte	0x02, 0x4a
	.zero		1
	.zero		1


	//----- nvinfo : EIATTR_EXIT_INSTR_OFFSETS
	.align		4
        /*0078*/ 	.byte	0x04, 0x1c
        /*007a*/ 	.short	(.L_157 - .L_156)


	//   ....[0]....
.L_156:
        /*007c*/ 	.word	0x000000c0


	//   ....[1]....
        /*0080*/ 	.word	0x000004e0


	//----- nvinfo : EIATTR_CRS_STACK_SIZE
	.align		4
.L_157:
        /*0084*/ 	.byte	0x04, 0x1e
        /*0086*/ 	.short	(.L_159 - .L_158)
.L_158:
        /*0088*/ 	.word	0x00000000


	//----- nvinfo : EIATTR_CBANK_PARAM_SIZE
	.align		4
.L_159:
        /*008c*/ 	.byte	0x03, 0x19
        /*008e*/ 	.short	0x0029


	//----- nvinfo : EIATTR_PARAM_CBANK
	.align		4
        /*0090*/ 	.byte	0x04, 0x0a
        /*0092*/ 	.short	(.L_161 - .L_160)
	.align		4
.L_160:
        /*0094*/ 	.word	index@(.nv.constant0.fill_pitched_int8)
        /*0098*/ 	.short	0x0380
        /*009a*/ 	.short	0x0029


	//----- nvinfo : EIATTR_SW_WAR
	.align		4
.L_161:
        /*009c*/ 	.byte	0x04, 0x36
        /*009e*/ 	.short	(.L_163 - .L_162)
.L_162:
        /*00a0*/ 	.word	0x00000008
.L_163:


//--------------------- .nv.info.fill_pitched_uint16 --------------------------
	.section	.nv.info.fill_pitched_uint16,"",@"SHT_CUDA_INFO"
	.sectionflags	@""
	.align	4


	//----- nvinfo : EIATTR_CUDA_API_VERSION
	.align		4
        /*0000*/ 	.byte	0x04, 0x37
        /*0002*/ 	.short	(.L_165 - .L_164)
.L_164:
        /*0004*/ 	.word	0x00000082


	//----- nvinfo : EIATTR_KPARAM_INFO
	.align		4
.L_165:
        /*0008*/ 	.byte	0x04, 0x17
        /*000a*/ 	.short	(.L_167 - .L_166)
.L_166:
        /*000c*/ 	.word	0x00000000
        /*0010*/ 	.short	0x0005
        /*0012*/ 	.short	0x0028
        /*0014*/ 	.byte	0x00, 0xf0, 0x09, 0x00


	//----- nvinfo : EIATTR_KPARAM_INFO
	.align		4
.L_167:
        /*0018*/ 	.byte	0x04, 0x17
        /*001a*/ 	.short	(.L_169 - .L_168)
.L_168:
        /*001c*/ 	.word	0x00000000
        /*0020*/ 	.short	0x0004
        /*0022*/ 	.short	0x0020
        /*0024*/ 	.byte	0x00, 0xf0, 0x21, 0x00


	//----- nvinfo : EIATTR_KPARAM_INFO
	.align		4
.L_169:
        /*0028*/ 	.byte	0x04, 0x17
        /*002a*/ 	.short	(.L_171 - .L_170)
.L_170:
        /*002c*/ 	.word	0x00000000
        /*0030*/ 	.short	0x0003
        /*0032*/ 	.short	0x0018
        /*0034*/ 	.byte	0x00, 0xf0, 0x21, 0x00


	//----- nvinfo : EIATTR_KPARAM_INFO
	.align		4
.L_171:
        /*0038*/ 	.byte	0x04, 0x17
        /*003a*/ 	.short	(.L_173 - .L_172)
.L_172:
        /*003c*/ 	.word	0x00000000
        /*0040*/ 	.short	0x0002
        /*0042*/ 	.short	0x0010
        /*0044*/ 	.byte	0x00, 0xf0, 0x21, 0x00


	//----- nvinfo : EIATTR_KPARAM_INFO
	.align		4
.L_173:
        /*0048*/ 	.byte	0x04, 0x17
        /*004a*/ 	.short	(.L_175 - .L_174)
.L_174:
        /*004c*/ 	.word	0x00000000
        /*0050*/ 	.short	0x0001
        /*0052*/ 	.short	0x0008
        /*0054*/ 	.byte	0x00, 0xf0, 0x21, 0x00


	//----- nvinfo : EIATTR_KPARAM_INFO
	.align		4
.L_175:
        /*0058*/ 	.byte	0x04, 0x17
        /*005a*/ 	.short	(.L_177 - .L_176)
.L_176:
        /*005c*/ 	.word	0x00000000
        /*0060*/ 	.short	0x0000
        /*0062*/ 	.short	0x0000
        /*0064*/ 	.byte	0x00, 0xf5, 0x21, 0x00


	//----- nvinfo : EIATTR_SPARSE_MMA_MASK
	.align		4
.L_177:
        /*0068*/ 	.byte	0x03, 0x50
        /*006a*/ 	.short	0x0000


	//----- nvinfo : EIATTR_MAXREG_COUNT
	.align		4
        /*006c*/ 	.byte	0x03, 0x1b
        /*006e*/ 	.short	0x00ff


	//----- nvinfo : EIATTR_MERCURY_ISA_VERSION
	.align		4
        /*0070*/ 	.byte	0x03, 0x5f
        /*0072*/ 	.short	0x0101


	//----- nvinfo : EIATTR_VRC_CTA_INIT_COUNT
	.align		4
        /*0074*/ 	.byte	0x02, 0x4a
	.zero		1
	.zero		1


	//----- nvinfo : EIATTR_EXIT_INSTR_OFFSETS
	.align		4
        /*0078*/ 	.byte	0x04, 0x1c
        /*007a*/ 	.short	(.L_179 - .L_178)


	//   ....[0]....
.L_178:
        /*007c*/ 	.word	0x000000c0


	//   ....[1]....
        /*0080*/ 	.word	0x000004c0


	//----- nvinfo : EIATTR_CRS_STACK_SIZE
	.align		4
.L_179:
        /*0084*/ 	.byte	0x04, 0x1e
        /*0086*/ 	.short	(.L_181 - .L_180)
.L_180:
        /*0088*/ 	.word	0x00000000


	//----- nvinfo : EIATTR_CBANK_PARAM_SIZE
	.align		4
.L_181:
        /*008c*/ 	.byte	0x03, 0x19
        /*008e*/ 	.short	0x002a


	//----- nvinfo : EIATTR_PARAM_CBANK
	.align		4
        /*0090*/ 	.byte	0x04, 0x0a
        /*0092*/ 	.short	(.L_183 - .L_182)
	.align		4
.L_182:
        /*0094*/ 	.word	index@(.nv.constant0.fill_pitched_uint16)
        /*0098*/ 	.short	0x0380
        /*009a*/ 	.short	0x002a


	//----- nvinfo : EIATTR_SW_WAR
	.align		4
.L_183:
        /*009c*/ 	.byte	0x04, 0x36
        /*009e*/ 	.short	(.L_185 - .L_184)
.L_184:
        /*00a0*/ 	.word	0x00000008
.L_185:


//--------------------- .nv.info.fill_pitched_int16 --------------------------
	.section	.nv.info.fill_pitched_int16,"",@"SHT_CUDA_INFO"
	.sectionflags	@""
	.align	4


	//----- nvinfo : EIATTR_CUDA_API_VERSION
	.align		4
        /*0000*/ 	.byte	0x04, 0x37
        /*0002*/ 	.short	(.L_187 - .L_186)
.L_186:
        /*0004*/ 	.word	0x00000082


	//----- nvinfo : EIATTR_KPARAM_INFO
	.align		4
.L_187:
        /*0008*/ 	.byte	0x04, 0x17
        /*000a*/ 	.short	(.L_189 - .L_188)
.L_188:
        /*000c*/ 	.word	0x00000000
        /*0010*/ 	.short	0x0005
        /*0012*/ 	.short	0x0028
        /*0014*/ 	.byte	0x00, 0xf0, 0x09, 0x00


	//----- nvinfo : EIATTR_KPARAM_INFO
	.align		4
.L_189:
        /*0018*/ 	.byte	0x04, 0x17
        /*001a*/ 	.short	(.L_191 - .L_190)
.L_190:
        /*001c*/ 	.word	0x00000000
        /*0020*/ 	.short	0x0004
        /*0022*/ 	.short	0x0020
        /*0024*/ 	.byte	0x00, 0xf0, 0x21, 0x00


	//----- nvinfo : EIATTR_KPARAM_INFO
	.align		4
.L_191:
        /*0028*/ 	.byte	0x04, 0x17
        /*002a*/ 	.short	(.L_193 - .L_192)
.L_192:
        /*002c*/ 	.word	0x00000000
        /*0030*/ 	.short	0x0003
        /*0032*/ 	.short	0x0018
        /*0034*/ 	.byte	0x00, 0xf0, 0x21, 0x00


	//----- nvinfo : EIATTR_KPARAM_INFO
	.align		4
.L_193:
        /*0038*/ 	.byte	0x04, 0x17
        /*003a*/ 	.short	(.L_195 - .L_194)
.L_194:
        /*003c*/ 	.word	0x00000000
        /*0040*/ 	.short	0x0002
        /*0042*/ 	.short	0x0010
        /*0044*/ 	.byte	0x00, 0xf0, 0x21, 0x00


	//----- nvinfo : EIATTR_KPARAM_INFO
	.align		4
.L_195:
        /*0048*/ 	.byte	0x04, 0x17
        /*004a*/ 	.short	(.L_197 - .L_196)
.L_196:
        /*004c*/ 	.word	0x00000000
        /*0050*/ 	.short	0x0001
        /*0052*/ 	.short	0x0008
        /*0054*/ 	.byte	0x00, 0xf0, 0x21, 0x00


	//----- nvinfo : EIATTR_KPARAM_INFO
	.align		4
.L_197:
        /*0058*/ 	.byte	0x04, 0x17
        /*005a*/ 	.short	(.L_199 - .L_198)
.L_198:
        /*005c*/ 	.word	0x00000000
        /*0060*/ 	.short	0x0000
        /*0062*/ 	.short	0x0000
        /*0064*/ 	.byte	0x00, 0xf5, 0x21, 0x00


	//----- nvinfo : EIATTR_SPARSE_MMA_MASK
	.align		4
.L_199:
        /*0068*/ 	.byte	0x03, 0x50
        /*006a*/ 	.short	0x0000


	//----- nvinfo : EIATTR_MAXREG_COUNT
	.align		4
        /*006c*/ 	.byte	0x03, 0x1b
        /*006e*/ 	.short	0x00ff


	//----- nvinfo : EIATTR_MERCURY_ISA_VERSION
	.align		4
        /*0070*/ 	.byte	0x03, 0x5f
        /*0072*/ 	.short	0x0101


	//----- nvinfo : EIATTR_VRC_CTA_INIT_COUNT
	.align		4
        /*0074*/ 	.byte	0x02, 0x4a
	.zero		1
	.zero		1


	//----- nvinfo : EIATTR_EXIT_INSTR_OFFSETS
	.align		4
        /*0078*/ 	.byte	0x04, 0x1c
        /*007a*/ 	.short	(.L_201 - .L_200)


	//   ....[0]....
.L_200:
        /*007c*/ 	.word	0x000000c0


	//   ....[1]....
        /*0080*/ 	.word	0x000004c0


	//----- nvinfo : EIATTR_CRS_STACK_SIZE
	.align		4
.L_201:
        /*0084*/ 	.byte	0x04, 0x1e
        /*0086*/ 	.short	(.L_203 - .L_202)
.L_202:
        /*0088*/ 	.word	0x00000000


	//----- nvinfo : EIATTR_CBANK_PARAM_SIZE
	.align		4
.L_203:
        /*008c*/ 	.byte	0x03, 0x19
        /*008e*/ 	.short	0x002a


	//----- nvinfo : EIATTR_PARAM_CBANK
	.align		4
        /*0090*/ 	.byte	0x04, 0x0a
        /*0092*/ 	.short	(.L_205 - .L_204)
	.align		4
.L_204:
        /*0094*/ 	.word	index@(.nv.constant0.fill_pitched_int16)
        /*0098*/ 	.short	0x0380
        /*009a*/ 	.short	0x002a


	//----- nvinfo : EIATTR_SW_WAR
	.align		4
.L_205:
        /*009c*/ 	.byte	0x04, 0x36
        /*009e*/ 	.short	(.L_207 - .L_206)
.L_206:
        /*00a0*/ 	.word	0x00000008
.L_207:


//--------------------- .nv.info.fill_pitched_uint32 --------------------------
	.section	.nv.info.fill_pitched_uint32,"",@"SHT_CUDA_INFO"
	.sectionflags	@""
	.align	4


	//----- nvinfo : EIATTR_CUDA_API_VERSION
	.align		4
        /*0000*/ 	.byte	0x04, 0x37
        /*0002*/ 	.short	(.L_209 - .L_208)
.L_208:
        /*0004*/ 	.word	0x00000082


	//----- nvinfo : EIATTR_KPARAM_INFO
	.align		4
.L_209:
        /*0008*/ 	.byte	0x04, 0x17
        /*000a*/ 	.short	(.L_211 - .L_210)
.L_210:
        /*000c*/ 	.word	0x00000000
        /*0010*/ 	.short	0x0005
        /*0012*/ 	.short	0x0028
        /*0014*/ 	.byte	0x00, 0xf0, 0x11, 0x00


	//----- nvinfo : EIATTR_KPARAM_INFO
	.align		4
.L_211:
        /*0018*/ 	.byte	0x04, 0x17
        /*001a*/ 	.short	(.L_213 - .L_212)
.L_212:
        /*001c*/ 	.word	0x00000000
        /*0020*/ 	.short	0x0004
        /*0022*/ 	.short	0x0020
        /*0024*/ 	.byte	0x00, 0xf0, 0x21, 0x00


	//----- nvinfo : EIATTR_KPARAM_INFO
	.align		4
.L_213:
        /*0028*/ 	.byte	0x04, 0x17
        /*002a*/ 	.short	(.L_215 - .L_214)
.L_214:
        /*002c*/ 	.word	0x00000000
        /*0030*/ 	.short	0x0003
        /*0032*/ 	.short	0x0018
        /*0034*/ 	.byte	0x00, 0xf0, 0x21, 0x00


	//----- nvinfo : EIATTR_KPARAM_INFO
	.align		4
.L_215:
        /*0038*/ 	.byte	0x04, 0x17
        /*003a*/ 	.short	(.L_217 - .L_216)
.L_216:
        /*003c*/ 	.word	0x00000000
        /*0040*/ 	.short	0x0002
        /*0042*/ 	.short	0x0010
        /*0044*/ 	.byte	0x00, 0xf0, 0x21, 0x00


	//----- nvinfo : EIATTR_KPARAM_INFO
	.align		4
.L_217:
        /*0048*/ 	.byte	0x04, 0x17
        /*004a*/ 	.short	(.L_219 - .L_218)
.L_218:
        /*004c*/ 	.word	0x00000000
        /*0050*/ 	.short	0x0001
        /*0052*/ 	.short	0x0008
        /*0054*/ 	.byte	0x00, 0xf0, 0x21, 0x00


	//----- nvinfo : EIATTR_KPARAM_INFO
	.align		4
.L_219:
        /*0058*/ 	.byte	0x04, 0x17
        /*005a*/ 	.short	(.L_221 - .L_220)
.L_220:
        /*005c*/ 	.word	0x00000000
        /*0060*/ 	.short	0x0000
        /*0062*/ 	.short	0x0000
        /*0064*/ 	.byte	0x00, 0xf5, 0x21, 0x00


	//----- nvinfo : EIATTR_SPARSE_MMA_MASK
	.align		4
.L_221:
        /*0068*/ 	.byte	0x03, 0x50
        /*006a*/ 	.short	0x0000


	//----- nvinfo : EIATTR_MAXREG_COUNT
	.align		4
        /*006c*/ 	.byte	0x03, 0x1b
        /*006e*/ 	.short	0x00ff


	//----- nvinfo : EIATTR_MERCURY_ISA_VERSION
	.align		4
        /*0070*/ 	.byte	0x03, 0x5f
        /*0072*/ 	.short	0x0101


	//----- nvinfo : EIATTR_VRC_CTA_INIT_COUNT
	.align		4
        /*0074*/ 	.byte	0x02, 0x4a
	.zero		1
	.zero		1


	//----- nvinfo : EIATTR_EXIT_INSTR_OFFSETS
	.align		4
        /*0078*/ 	.byte	0x04, 0x1c
        /*007a*/ 	.short	(.L_223 - .L_222)


	//   ....[0]....
.L_222:
        /*007c*/ 	.word	0x000000c0


	//   ....[1]....
        /*0080*/ 	.word	0x000004c0


	//----- nvinfo : EIATTR_CRS_STACK_SIZE
	.align		4
.L_223:
        /*0084*/ 	.byte	0x04, 0x1e
        /*0086*/ 	.short	(.L_225 - .L_224)
.L_224:
        /*0088*/ 	.word	0x00000000


	//----- nvinfo : EIATTR_CBANK_PARAM_SIZE
	.align		4
.L_225:
        /*008c*/ 	.byte	0x03, 0x19
        /*008e*/ 	.short	0x002c


	//----- nvinfo : EIATTR_PARAM_CBANK
	.align		4
        /*0090*/ 	.byte	0x04, 0x0a
        /*0092*/ 	.short	(.L_227 - .L_226)
	.align		4
.L_226:
        /*0094*/ 	.word	index@(.nv.constant0.fill_pitched_uint32)
        /*0098*/ 	.short	0x0380
        /*009a*/ 	.short	0x002c


	//----- nvinfo : EIATTR_SW_WAR
	.align		4
.L_227:
        /*009c*/ 	.byte	0x04, 0x36
        /*009e*/ 	.short	(.L_229 - .L_228)
.L_228:
        /*00a0*/ 	.word	0x00000008
.L_229:


//--------------------- .nv.info.fill_pitched_int32 --------------------------
	.section	.nv.info.fill_pitched_int32,"",@"SHT_CUDA_INFO"
	.sectionflags	@""
	.align	4


	//----- nvinfo : EIATTR_CUDA_API_VERSION
	.align		4
        /*0000*/ 	.byte	0x04, 0x37
        /*0002*/ 	.short	(.L_231 - .L_230)
.L_230:
        /*0004*/ 	.word	0x00000082


	//----- nvinfo : EIATTR_KPARAM_INFO
	.align		4
.L_231:
        /*0008*/ 	.byte	0x04, 0x17
        /*000a*/ 	.short	(.L_233 - .L_232)
.L_232:
        /*000c*/ 	.word	0x00000000
        /*0010*/ 	.short	0x0005
        /*0012*/ 	.short	0x0028
        /*0014*/ 	.byte	0x00, 0xf0, 0x11, 0x00


	//----- nvinfo : EIATTR_KPARAM_INFO
	.align		4
.L_233:
        /*0018*/ 	.byte	0x04, 0x17
        /*001a*/ 	.short	(.L_235 - .L_234)
.L_234:
        /*001c*/ 	.word	0x00000000
        /*0020*/ 	.short	0x0004
        /*0022*/ 	.short	0x0020
        /*0024*/ 	.byte	0x00, 0xf0, 0x21, 0x00


	//----- nvinfo : EIATTR_KPARAM_INFO
	.align		4
.L_235:
        /*0028*/ 	.byte	0x04, 0x17
        /*002a*/ 	.short	(.L_237 - .L_236)
.L_236:
        /*002c*/ 	.word	0x00000000
        /*0030*/ 	.short	0x0003
        /*0032*/ 	.short	0x0018
        /*0034*/ 	.byte	0x00, 0xf0, 0x21, 0x00


	//----- nvinfo : EIATTR_KPARAM_INFO
	.align		4
.L_237:
        /*0038*/ 	.byte	0x04, 0x17
        /*003a*/ 	.short	(.L_239 - .L_238)
.L_238:
        /*003c*/ 	.word	0x00000000
        /*0040*/ 	.short	0x0002
        /*0042*/ 	.short	0x0010
        /*0044*/ 	.byte	0x00, 0xf0, 0x21, 0x00


	//----- nvinfo : EIATTR_KPARAM_INFO
	.align		4
.L_239:
        /*0048*/ 	.byte	0x04, 0x17
        /*004a*/ 	.short	(.L_241 - .L_240)
.L_240:
        /*004c*/ 	.word	0x00000000
        /*0050*/ 	.short	0x0001
        /*0052*/ 	.short	0x0008
        /*0054*/ 	.byte	0x00, 0xf0, 0x21, 0x00


	//----- nvinfo : EIATTR_KPARAM_INFO
	.align		4
.L_241:
        /*0058*/ 	.byte	0x04, 0x17
        /*005a*/ 	.short	(.L_243 - .L_242)
.L_242:
        /*005c*/ 	.word	0x00000000
        /*0060*/ 	.short	0x0000
        /*0062*/ 	.short	0x0000
        /*0064*/ 	.byte	0x00, 0xf5, 0x21, 0x00


	//----- nvinfo : EIATTR_SPARSE_MMA_MASK
	.align		4
.L_243:
        /*0068*/ 	.byte	0x03, 0x50
        /*006a*/ 	.short	0x0000


	//----- nvinfo : EIATTR_MAXREG_COUNT
	.align		4
        /*006c*/ 	.byte	0x03, 0x1b
        /*006e*/ 	.short	0x00ff


	//----- nvinfo : EIATTR_MERCURY_ISA_VERSION
	.align		4
        /*0070*/ 	.byte	0x03, 0x5f
        /*0072*/ 	.short	0x0101


	//----- nvinfo : EIATTR_VRC_CTA_INIT_COUNT
	.align		4
        /*0074*/ 	.byte	0x02, 0x4a
	.zero		1
	.zero		1


	//----- nvinfo : EIATTR_EXIT_INSTR_OFFSETS
	.align		4
        /*0078*/ 	.byte	0x04, 0x1c
        /*007a*/ 	.short	(.L_245 - .L_244)


	//   ....[0]....
.L_244:
        /*007c*/ 	.word	0x000000c0


	//   ....[1]....
        /*0080*/ 	.word	0x000004c0


	//----- nvinfo : EIATTR_CRS_STACK_SIZE
	.align		4
.L_245:
        /*0084*/ 	.byte	0x04, 0x1e
        /*0086*/ 	.short	(.L_247 - .L_246)
.L_246:
        /*0088*/ 	.word	0x00000000


	//----- nvinfo : EIATTR_CBANK_PARAM_SIZE
	.align		4
.L_247:
        /*008c*/ 	.byte	0x03, 0x19
        /*008e*/ 	.short	0x002c


	//----- nvinfo : EIATTR_PARAM_CBANK
	.align		4
        /*0090*/ 	.byte	0x04, 0x0a
        /*0092*/ 	.short	(.L_249 - .L_248)
	.align		4
.L_248:
        /*0094*/ 	.word	index@(.nv.constant0.fill_pitched_int32)
        /*0098*/ 	.short	0x0380
        /*009a*/ 	.short	0x002c


	//----- nvinfo : EIATTR_SW_WAR
	.align		4
.L_249:
        /*009c*/ 	.byte	0x04, 0x36
        /*009e*/ 	.short	(.L_251 - .L_250)
.L_250:
        /*00a0*/ 	.word	0x00000008
.L_251:


//--------------------- .nv.info.fill_pitched_uint64 --------------------------
	.section	.nv.info.fill_pitched_uint64,"",@"SHT_CUDA_INFO"
	.sectionflags	@""
	.align	4


	//----- nvinfo : EIATTR_CUDA_API_VERSION
	.align		4
        /*0000*/ 	.byte	0x04, 0x37
        /*0002*/ 	.short	(.L_253 - .L_252)
.L_252:
        /*0004*/ 	.word	0x00000082


	//----- nvinfo : EIATTR_KPARAM_INFO
	.align		4
.L_253:
        /*0008*/ 	.byte	0x04, 0x17
        /*000a*/ 	.short	(.L_255 - .L_254)
.L_254:
        /*000c*/ 	.word	0x00000000
        /*0010*/ 	.short	0x0005
        /*0012*/ 	.short	0x0028
        /*0014*/ 	.byte	0x00, 0xf0, 0x21, 0x00


	//----- nvinfo : EIATTR_KPARAM_INFO
	.align		4
.L_255:
        /*0018*/ 	.byte	0x04, 0x17
        /*001a*/ 	.short	(.L_257 - .L_256)
.L_256:
        /*001c*/ 	.word	0x00000000
        /*0020*/ 	.short	0x0004
        /*0022*/ 	.short	0x0020
        /*0024*/ 	.byte	0x00, 0xf0, 0x21, 0x00


	//----- nvinfo : EIATTR_KPARAM_INFO
	.align		4
.L_257:
        /*0028*/ 	.byte	0x04, 0x17
        /*002a*/ 	.short	(.L_259 - .L_258)
.L_258:
        /*002c*/ 	.word	0x00000000
        /*0030*/ 	.short	0x0003
        /*0032*/ 	.short	0x0018
        /*0034*/ 	.byte	0x00, 0xf0, 0x21, 0x00


	//----- nvinfo : EIATTR_KPARAM_INFO
	.align		4
.L_259:
        /*0038*/ 	.byte	0x04, 0x17
        /*003a*/ 	.short	(.L_261 - .L_260)
.L_260:
        /*003c*/ 	.word	0x00000000
        /*0040*/ 	.short	0x0002
        /*0042*/ 	.short	0x0010
        /*0044*/ 	.byte	0x00, 0xf0, 0x21, 0x00


	//----- nvinfo : EIATTR_KPARAM_INFO
	.align		4
.L_261:
        /*0048*/ 	.byte	0x04, 0x17
        /*004a*/ 	.short	(.L_263 - .L_262)
.L_262:
        /*004c*/ 	.word	0x00000000
        /*0050*/ 	.short	0x0001
        /*0052*/ 	.short	0x0008
        /*0054*/ 	.byte	0x00, 0xf0, 0x21, 0x00


	//----- nvinfo : EIATTR_KPARAM_INFO
	.align		4
.L_263:
        /*0058*/ 	.byte	0x04, 0x17
        /*005a*/ 	.short	(.L_265 - .L_264)
.L_264:
        /*005c*/ 	.word	0x00000000
        /*0060*/ 	.short	0x0000
        /*0062*/ 	.short	0x0000
        /*0064*/ 	.byte	0x00, 0xf5, 0x21, 0x00


	//----- nvinfo : EIATTR_SPARSE_MMA_MASK
	.align		4
.L_265:
        /*0068*/ 	.byte	0x03, 0x50
        /*006a*/ 	.short	0x0000


	//----- nvinfo : EIATTR_MAXREG_COUNT
	.align		4
        /*006c*/ 	.byte	0x03, 0x1b
        /*006e*/ 	.short	0x00ff


	//----- nvinfo : EIATTR_MERCURY_ISA_VERSION
	.align		4
        /*0070*/ 	.byte	0x03, 0x5f
        /*0072*/ 	.short	0x0101


	//----- nvinfo : EIATTR_VRC_CTA_INIT_COUNT
	.align		4
        /*0074*/ 	.byte	0x02, 0x4a
	.zero		1
	.zero		1


	//----- nvinfo : EIATTR_EXIT_INSTR_OFFSETS
	.align		4
        /*0078*/ 	.byte	0x04, 0x1c
        /*007a*/ 	.short	(.L_267 - .L_266)


	//   ....[0]....
.L_266:
        /*007c*/ 	.word	0x000000c0


	//   ....[1]....
        /*0080*/ 	.word	0x000004c0


	//----- nvinfo : EIATTR_CRS_STACK_SIZE
	.align		4
.L_267:
        /*0084*/ 	.byte	0x04, 0x1e
        /*0086*/ 	.short	(.L_269 - .L_268)
.L_268:
        /*0088*/ 	.word	0x00000000


	//----- nvinfo : EIATTR_CBANK_PARAM_SIZE
	.align		4
.L_269:
        /*008c*/ 	.byte	0x03, 0x19
        /*008e*/ 	.short	0x0030


	//----- nvinfo : EIATTR_PARAM_CBANK
	.align		4
        /*0090*/ 	.byte	0x04, 0x0a
        /*0092*/ 	.short	(.L_271 - .L_270)
	.align		4
.L_270:
        /*0094*/ 	.word	index@(.nv.constant0.fill_pitched_uint64)
        /*0098*/ 	.short	0x0380
        /*009a*/ 	.short	0x0030


	//----- nvinfo : EIATTR_SW_WAR
	.align		4
.L_271:
        /*009c*/ 	.byte	0x04, 0x36
        /*009e*/ 	.short	(.L_273 - .L_272)
.L_272:
        /*00a0*/ 	.word	0x00000008
.L_273:


//--------------------- .nv.info.fill_pitched_int64 --------------------------
	.section	.nv.info.fill_pitched_int64,"",@"SHT_CUDA_INFO"
	.sectionflags	@""
	.align	4


	//----- nvinfo : EIATTR_CUDA_API_VERSION
	.align		4
        /*0000*/ 	.byte	0x04, 0x37
        /*0002*/ 	.short	(.L_275 - .L_274)
.L_274:
        /*0004*/ 	.word	0x00000082


	//----- nvinfo : EIATTR_KPARAM_INFO
	.align		4
.L_275:
        /*0008*/ 	.byte	0x04, 0x17
        /*000a*/ 	.short	(.L_277 - .L_276)
.L_276:
        /*000c*/ 	.word	0x00000000
        /*0010*/ 	.short	0x0005
        /*0012*/ 	.short	0x0028
        /*0014*/ 	.byte	0x00, 0xf0, 0x21, 0x00


	//----- nvinfo : EIATTR_KPARAM_INFO
	.align		4
.L_277:
        /*0018*/ 	.byte	0x04, 0x17
        /*001a*/ 	.short	(.L_279 - .L_278)
.L_278:
        /*001c*/ 	.word	0x00000000
        /*0020*/ 	.short	0x0004
        /*0022*/ 	.short	0x0020
        /*0024*/ 	.byte	0x00, 0xf0, 0x21, 0x00


	//----- nvinfo : EIATTR_KPARAM_INFO
	.align		4
.L_279:
        /*0028*/ 	.byte	0x04, 0x17
        /*002a*/ 	.short	(.L_281 - .L_280)
.L_280:
        /*002c*/ 	.word	0x00000000
        /*0030*/ 	.short	0x0003
        /*0032*/ 	.short	0x0018
        /*0034*/ 	.byte	0x00, 0xf0, 0x21, 0x00


	//----- nvinfo : EIATTR_KPARAM_INFO
	.align		4
.L_281:
        /*0038*/ 	.byte	0x04, 0x17
        /*003a*/ 	.short	(.L_283 - .L_282)
.L_282:
        /*003c*/ 	.word	0x00000000
        /*0040*/ 	.short	0x0002
        /*0042*/ 	.short	0x0010
        /*0044*/ 	.byte	0x00, 0xf0, 0x21, 0x00


	//----- nvinfo : EIATTR_KPARAM_INFO
	.align		4
.L_283:
        /*0048*/ 	.byte	0x04, 0x17
        /*004a*/ 	.short	(.L_285 - .L_284)
.L_284:
        /*004c*/ 	.word	0x00000000
        /*0050*/ 	.short	0x0001
        /*0052*/ 	.short	0x0008
        /*0054*/ 	.byte	0x00, 0xf0, 0x21, 0x00


	//----- nvinfo : EIATTR_KPARAM_INFO
	.align		4
.L_285:
        /*0058*/ 	.byte	0x04, 0x17
        /*005a*/ 	.short	(.L_287 - .L_286)
.L_286:
        /*005c*/ 	.word	0x00000000
        /*0060*/ 	.short	0x0000
        /*0062*/ 	.short	0x0000
        /*0064*/ 	.byte	0x00, 0xf5, 0x21, 0x00


	//----- nvinfo : EIATTR_SPARSE_MMA_MASK
	.align		4
.L_287:
        /*0068*/ 	.byte	0x03, 0x50
        /*006a*/ 	.short	0x0000


	//----- nvinfo : EIATTR_MAXREG_COUNT
	.align		4
        /*006c*/ 	.byte	0x03, 0x1b
        /*006e*/ 	.short	0x00ff


	//----- nvinfo : EIATTR_MERCURY_ISA_VERSION
	.align		4
        /*0070*/ 	.byte	0x03, 0x5f
        /*0072*/ 	.short	0x0101


	//----- nvinfo : EIATTR_VRC_CTA_INIT_COUNT
	.align		4
        /*0074*/ 	.byte	0x02, 0x4a
	.zero		1
	.zero		1


	//----- nvinfo : EIATTR_EXIT_INSTR_OFFSETS
	.align		4
        /*0078*/ 	.byte	0x04, 0x1c
        /*007a*/ 	.short	(.L_289 - .L_288)


	//   ....[0]....
.L_288:
        /*007c*/ 	.word	0x000000c0


	//   ....[1]....
        /*0080*/ 	.word	0x000004c0


	//----- nvinfo : EIATTR_CRS_STACK_SIZE
	.align		4
.L_289:
        /*0084*/ 	.byte	0x04, 0x1e
        /*0086*/ 	.short	(.L_291 - .L_290)
.L_290:
        /*0088*/ 	.word	0x00000000


	//----- nvinfo : EIATTR_CBANK_PARAM_SIZE
	.align		4
.L_291:
        /*008c*/ 	.byte	0x03, 0x19
        /*008e*/ 	.short	0x0030


	//----- nvinfo : EIATTR_PARAM_CBANK
	.align		4
        /*0090*/ 	.byte	0x04, 0x0a
        /*0092*/ 	.short	(.L_293 - .L_292)
	.align		4
.L_292:
        /*0094*/ 	.word	index@(.nv.constant0.fill_pitched_int64)
        /*0098*/ 	.short	0x0380
        /*009a*/ 	.short	0x0030


	//----- nvinfo : EIATTR_SW_WAR
	.align		4
.L_293:
        /*009c*/ 	.byte	0x04, 0x36
        /*009e*/ 	.short	(.L_295 - .L_294)
.L_294:
        /*00a0*/ 	.word	0x00000008
.L_295:


//--------------------- .nv.info.fill_pitched_float --------------------------
	.section	.nv.info.fill_pitched_float,"",@"SHT_CUDA_INFO"
	.sectionflags	@""
	.align	4


	//----- nvinfo : EIATTR_CUDA_API_VERSION
	.align		4
        /*0000*/ 	.byte	0x04, 0x37
        /*0002*/ 	.short	(.L_297 - .L_296)
.L_296:
        /*0004*/ 	.word	0x00000082


	//----- nvinfo : EIATTR_KPARAM_INFO
	.align		4
.L_297:
        /*0008*/ 	.byte	0x04, 0x17
        /*000a*/ 	.short	(.L_299 - .L_298)
.L_298:
        /*000c*/ 	.word	0x00000000
        /*0010*/ 	.short	0x0005
        /*0012*/ 	.short	0x0028
        /*0014*/ 	.byte	0x00, 0xf0, 0x11, 0x00


	//----- nvinfo : EIATTR_KPARAM_INFO
	.align		4
.L_299:
        /*0018*/ 	.byte	0x04, 0x17
        /*001a*/ 	.short	(.L_301 - .L_300)
.L_300:
        /*001c*/ 	.word	0x00000000
        /*0020*/ 	.short	0x0004
        /*0022*/ 	.short	0x0020
        /*0024*/ 	.byte	0x00, 0xf0, 0x21, 0x00


	//----- nvinfo : EIATTR_KPARAM_INFO
	.align		4
.L_301:
        /*0028*/ 	.byte	0x04, 0x17
        /*002a*/ 	.short	(.L_303 - .L_302)
.L_302:
        /*002c*/ 	.word	0x00000000
        /*0030*/ 	.short	0x0003
        /*0032*/ 	.short	0x0018
        /*0034*/ 	.byte	0x00, 0xf0, 0x21, 0x00


	//----- nvinfo : EIATTR_KPARAM_INFO
	.align		4
.L_303:
        /*0038*/ 	.byte	0x04, 0x17
        /*003a*/ 	.short	(.L_305 - .L_304)
.L_304:
        /*003c*/ 	.word	0x00000000
        /*0040*/ 	.short	0x0002
        /*0042*/ 	.short	0x0010
        /*0044*/ 	.byte	0x00, 0xf0, 0x21, 0x00


	//----- nvinfo : EIATTR_KPARAM_INFO
	.align		4
.L_305:
        /*0048*/ 	.byte	0x04, 0x17
        /*004a*/ 	.short	(.L_307 - .L_306)
.L_306:
        /*004c*/ 	.word	0x00000000
        /*0050*/ 	.short	0x0001
        /*0052*/ 	.short	0x0008
        /*0054*/ 	.byte	0x00, 0xf0, 0x21, 0x00


	//----- nvinfo : EIATTR_KPARAM_INFO
	.align		4
.L_307:
        /*0058*/ 	.byte	0x04, 0x17
        /*005a*/ 	.short	(.L_309 - .L_308)
.L_308:
        /*005c*/ 	.word	0x00000000
        /*0060*/ 	.short	0x0000
        /*0062*/ 	.short	0x0000
        /*0064*/ 	.byte	0x00, 0xf5, 0x21, 0x00


	//----- nvinfo : EIATTR_SPARSE_MMA_MASK
	.align		4
.L_309:
        /*0068*/ 	.byte	0x03, 0x50
        /*006a*/ 	.short	0x0000


	//----- nvinfo : EIATTR_MAXREG_COUNT
	.align		4
        /*006c*/ 	.byte	0x03, 0x1b
        /*006e*/ 	.short	0x00ff


	//----- nvinfo : EIATTR_MERCURY_ISA_VERSION
	.align		4
        /*0070*/ 	.byte	0x03, 0x5f
        /*0072*/ 	.short	0x0101


	//----- nvinfo : EIATTR_VRC_CTA_INIT_COUNT
	.align		4
        /*0074*/ 	.byte	0x02, 0x4a
	.zero		1
	.zero		1


	//----- nvinfo : EIATTR_EXIT_INSTR_OFFSETS
	.align		4
        /*0078*/ 	.byte	0x04, 0x1c
        /*007a*/ 	.short	(.L_311 - .L_310)


	//   ....[0]....
.L_310:
        /*007c*/ 	.word	0x000000c0


	//   ....[1]....
        /*0080*/ 	.word	0x000004c0


	//----- nvinfo : EIATTR_CRS_STACK_SIZE
	.align		4
.L_311:
        /*0084*/ 	.byte	0x04, 0x1e
        /*0086*/ 	.short	(.L_313 - .L_312)
.L_312:
        /*0088*/ 	.word	0x00000000


	//----- nvinfo : EIATTR_CBANK_PARAM_SIZE
	.align		4
.L_313:
        /*008c*/ 	.byte	0x03, 0x19
        /*008e*/ 	.short	0x002c


	//----- nvinfo : EIATTR_PARAM_CBANK
	.align		4
        /*0090*/ 	.byte	0x04, 0x0a
        /*0092*/ 	.short	(.L_315 - .L_314)
	.align		4
.L_314:
        /*0094*/ 	.word	index@(.nv.constant0.fill_pitched_float)
        /*0098*/ 	.short	0x0380
        /*009a*/ 	.short	0x002c


	//----- nvinfo : EIATTR_SW_WAR
	.align		4
.L_315:
        /*009c*/ 	.byte	0x04, 0x36
        /*009e*/ 	.short	(.L_317 - .L_316)
.L_316:
        /*00a0*/ 	.word	0x00000008
.L_317:


//--------------------- .nv.info.fill_pitched_double --------------------------
	.section	.nv.info.fill_pitched_double,"",@"SHT_CUDA_INFO"
	.sectionflags	@""
	.align	4


	//----- nvinfo : EIATTR_CUDA_API_VERSION
	.align		4
        /*0000*/ 	.byte	0x04, 0x37
        /*0002*/ 	.short	(.L_319 - .L_318)
.L_318:
        /*0004*/ 	.word	0x00000082


	//----- nvinfo : EIATTR_KPARAM_INFO
	.align		4
.L_319:
        /*0008*/ 	.byte	0x04, 0x17
        /*000a*/ 	.short	(.L_321 - .L_320)
.L_320:
        /*000c*/ 	.word	0x00000000
        /*0010*/ 	.short	0x0005
        /*0012*/ 	.short	0x0028
        /*0014*/ 	.byte	0x00, 0xf0, 0x21, 0x00


	//----- nvinfo : EIATTR_KPARAM_INFO
	.align		4
.L_321:
        /*0018*/ 	.byte	0x04, 0x17
        /*001a*/ 	.short	(.L_323 - .L_322)
.L_322:
        /*001c*/ 	.word	0x00000000
        /*0020*/ 	.short	0x0004
        /*0022*/ 	.short	0x0020
        /*0024*/ 	.byte	0x00, 0xf0, 0x21, 0x00


	//----- nvinfo : EIATTR_KPARAM_INFO
	.align		4
.L_323:
        /*0028*/ 	.byte	0x04, 0x17
        /*002a*/ 	.short	(.L_325 - .L_324)
.L_324:
        /*002c*/ 	.word	0x00000000
        /*0030*/ 	.short	0x0003
        /*0032*/ 	.short	0x0018
        /*0034*/ 	.byte	0x00, 0xf0, 0x21, 0x00


	//----- nvinfo : EIATTR_KPARAM_INFO
	.align		4
.L_325:
        /*0038*/ 	.byte	0x04, 0x17
        /*003a*/ 	.short	(.L_327 - .L_326)
.L_326:
        /*003c*/ 	.word	0x00000000
        /*0040*/ 	.short	0x0002
        /*0042*/ 	.short	0x0010
        /*0044*/ 	.byte	0x00, 0xf0, 0x21, 0x00


	//----- nvinfo : EIATTR_KPARAM_INFO
	.align		4
.L_327:
        /*0048*/ 	.byte	0x04, 0x17
        /*004a*/ 	.short	(.L_329 - .L_328)
.L_328:
        /*004c*/ 	.word	0x00000000
        /*0050*/ 	.short	0x0001
        /*0052*/ 	.short	0x0008
        /*0054*/ 	.byte	0x00, 0xf0, 0x21, 0x00


	//----- nvinfo : EIATTR_KPARAM_INFO
	.align		4
.L_329:
        /*0058*/ 	.byte	0x04, 0x17
        /*005a*/ 	.short	(.L_331 - .L_330)
.L_330:
        /*005c*/ 	.word	0x00000000
        /*0060*/ 	.short	0x0000
        /*0062*/ 	.short	0x0000
        /*0064*/ 	.byte	0x00, 0xf5, 0x21, 0x00


	//----- nvinfo : EIATTR_SPARSE_MMA_MASK
	.align		4
.L_331:
        /*0068*/ 	.byte	0x03, 0x50
        /*006a*/ 	.short	0x0000


	//----- nvinfo : EIATTR_MAXREG_COUNT
	.align		4
        /*006c*/ 	.byte	0x03, 0x1b
        /*006e*/ 	.short	0x00ff


	//----- nvinfo : EIATTR_MERCURY_ISA_VERSION
	.align		4
        /*0070*/ 	.byte	0x03, 0x5f
        /*0072*/ 	.short	0x0101


	//----- nvinfo : EIATTR_VRC_CTA_INIT_COUNT
	.align		4
        /*0074*/ 	.byte	0x02, 0x4a
	.zero		1
	.zero		1


	//----- nvinfo : EIATTR_EXIT_INSTR_OFFSETS
	.align		4
        /*0078*/ 	.byte	0x04, 0x1c
        /*007a*/ 	.short	(.L_333 - .L_332)


	//   ....[0]....
.L_332:
        /*007c*/ 	.word	0x000000c0


	//   ....[1]....
        /*0080*/ 	.word	0x000004c0


	//----- nvinfo : EIATTR_CRS_STACK_SIZE
	.align		4
.L_333:
        /*0084*/ 	.byte	0x04, 0x1e
        /*0086*/ 	.short	(.L_335 - .L_334)
.L_334:
        /*0088*/ 	.word	0x00000000


	//----- nvinfo : EIATTR_CBANK_PARAM_SIZE
	.align		4
.L_335:
        /*008c*/ 	.byte	0x03, 0x19
        /*008e*/ 	.short	0x0030


	//----- nvinfo : EIATTR_PARAM_CBANK
	.align		4
        /*0090*/ 	.byte	0x04, 0x0a
        /*0092*/ 	.short	(.L_337 - .L_336)
	.align		4
.L_336:
        /*0094*/ 	.word	index@(.nv.constant0.fill_pitched_double)
        /*0098*/ 	.short	0x0380
        /*009a*/ 	.short	0x0030


	//----- nvinfo : EIATTR_SW_WAR
	.align		4
.L_337:
        /*009c*/ 	.byte	0x04, 0x36
        /*009e*/ 	.short	(.L_339 - .L_338)
.L_338:
        /*00a0*/ 	.word	0x00000008
.L_339:


//--------------------- .nv.info.fill_contiguous_uint8 --------------------------
	.section	.nv.info.fill_contiguous_uint8,"",@"SHT_CUDA_INFO"
	.sectionflags	@""
	.align	4


	//----- nvinfo : EIATTR_CUDA_API_VERSION
	.align		4
        /*0000*/ 	.byte	0x04, 0x37
        /*0002*/ 	.short	(.L_341 - .L_340)
.L_340:
        /*0004*/ 	.word	0x00000082


	//----- nvinfo : EIATTR_KPARAM_INFO
	.align		4
.L_341:
        /*0008*/ 	.byte	0x04, 0x17
        /*000a*/ 	.short	(.L_343 - .L_342)
.L_342:
        /*000c*/ 	.word	0x00000000
        /*0010*/ 	.short	0x0002
        /*0012*/ 	.short	0x0010
        /*0014*/ 	.byte	0x00, 0xf0, 0x05, 0x00


	//----- nvinfo : EIATTR_KPARAM_INFO
	.align		4
.L_343:
        /*0018*/ 	.byte	0x04, 0x17
        /*001a*/ 	.short	(.L_345 - .L_344)
.L_344:
        /*001c*/ 	.word	0x00000000
        /*0020*/ 	.short	0x0001
        /*0022*/ 	.short	0x0008
        /*0024*/ 	.byte	0x00, 0xf0, 0x21, 0x00


	//----- nvinfo : EIATTR_KPARAM_INFO
	.align		4
.L_345:
        /*0028*/ 	.byte	0x04, 0x17
        /*002a*/ 	.short	(.L_347 - .L_346)
.L_346:
        /*002c*/ 	.word	0x00000000
        /*0030*/ 	.short	0x0000
        /*0032*/ 	.short	0x0000
        /*0034*/ 	.byte	0x00, 0xf5, 0x21, 0x00


	//----- nvinfo : EIATTR_SPARSE_MMA_MASK
	.align		4
.L_347:
        /*0038*/ 	.byte	0x03, 0x50
        /*003a*/ 	.short	0x0000


	//----- nvinfo : EIATTR_MAXREG_COUNT
	.align		4
        /*003c*/ 	.byte	0x03, 0x1b
        /*003e*/ 	.short	0x00ff


	//----- nvinfo : EIATTR_MERCURY_ISA_VERSION
	.align		4
        /*0040*/ 	.byte	0x03, 0x5f
        /*0042*/ 	.short	0x0101


	//----- nvinfo : EIATTR_VRC_CTA_INIT_COUNT
	.align		4
        /*0044*/ 	.byte	0x02, 0x4a
	.zero		1
	.zero		1


	//----- nvinfo : EIATTR_EXIT_INSTR_OFFSETS
	.align		4
        /*0048*/ 	.byte	0x04, 0x1c
        /*004a*/ 	.short	(.L_349 - .L_348)


	//   ....[0]....
.L_348:
        /*004c*/ 	.word	0x00000090


	//   ....[1]....
        /*0050*/ 	.word	0x000001a0


	//----- nvinfo : EIATTR_CRS_STACK_SIZE
	.align		4
.L_349:
        /*0054*/ 	.byte	0x04, 0x1e
        /*0056*/ 	.short	(.L_351 - .L_350)
.L_350:
        /*0058*/ 	.word	0x00000000


	//----- nvinfo : EIATTR_CBANK_PARAM_SIZE
	.align		4
.L_351:
        /*005c*/ 	.byte	0x03, 0x19
        /*005e*/ 	.short	0x0011


	//----- nvinfo : EIATTR_PARAM_CBANK
	.align		4
        /*0060*/ 	.byte	0x04, 0x0a
        /*0062*/ 	.short	(.L_353 - .L_352)
	.align		4
.L_352:
        /*0064*/ 	.word	index@(.nv.constant0.fill_contiguous_uint8)
        /*0068*/ 	.short	0x0380
        /*006a*/ 	.short	0x0011


	//----- nvinfo : EIATTR_SW_WAR
	.align		4
.L_353:
        /*006c*/ 	.byte	0x04, 0x36
        /*006e*/ 	.short	(.L_355 - .L_354)
.L_354:
        /*0070*/ 	.word	0x00000008
.L_355:


//--------------------- .nv.info.fill_contiguous_int8 --------------------------
	.section	.nv.info.fill_contiguous_int8,"",@"SHT_CUDA_INFO"
	.sectionflags	@""
	.align	4


	//----- nvinfo : EIATTR_CUDA_API_VERSION
	.align		4
        /*0000*/ 	.byte	0x04, 0x37
        /*0002*/ 	.short	(.L_357 - .L_356)
.L_356:
        /*0004*/ 	.word	0x00000082


	//----- nvinfo : EIATTR_KPARAM_INFO
	.align		4
.L_357:
        /*0008*/ 	.byte	0x04, 0x17
        /*000a*/ 	.short	(.L_359 - .L_358)
.L_358:
        /*000c*/ 	.word	0x00000000
        /*0010*/ 	.short	0x0002
        /*0012*/ 	.short	0x0010
        /*0014*/ 	.byte	0x00, 0xf0, 0x05, 0x00


	//----- nvinfo : EIATTR_KPARAM_INFO
	.align		4
.L_359:
        /*0018*/ 	.byte	0x04, 0x17
        /*001a*/ 	.short	(.L_361 - .L_360)
.L_360:
        /*001c*/ 	.word	0x00000000
        /*0020*/ 	.short	0x0001
        /*0022*/ 	.short	0x0008
        /*0024*/ 	.byte	0x00, 0xf0, 0x21, 0x00


	//----- nvinfo : EIATTR_KPARAM_INFO
	.align		4
.L_361:
        /*0028*/ 	.byte	0x04, 0x17
        /*002a*/ 	.short	(.L_363 - .L_362)
.L_362:
        /*002c*/ 	.word	0x00000000
        /*0030*/ 	.short	0x0000
        /*0032*/ 	.short	0x0000
        /*0034*/ 	.byte	0x00, 0xf5, 0x21, 0x00


	//----- nvinfo : EIATTR_SPARSE_MMA_MASK
	.align		4
.L_363:
        /*0038*/ 	.byte	0x03, 0x50
        /*003a*/ 	.short	0x0000


	//----- nvinfo : EIATTR_MAXREG_COUNT
	.align		4
        /*003c*/ 	.byte	0x03, 0x1b
        /*003e*/ 	.short	0x00ff


	//----- nvinfo : EIATTR_MERCURY_ISA_VERSION
	.align		4
        /*0040*/ 	.byte	0x03, 0x5f
        /*0042*/ 	.short	0x0101


	//----- nvinfo : EIATTR_VRC_CTA_INIT_COUNT
	.align		4
        /*0044*/ 	.byte	0x02, 0x4a
	.zero		1
	.zero		1


	//----- nvinfo : EIATTR_EXIT_INSTR_OFFSETS
	.align		4
        /*0048*/ 	.byte	0x04, 0x1c
        /*004a*/ 	.short	(.L_365 - .L_364)


	//   ....[0]....
.L_364:
        /*004c*/ 	.word	0x00000090


	//   ....[1]....
        /*0050*/ 	.word	0x000001c0


	//----- nvinfo : EIATTR_CRS_STACK_SIZE
	.align		4
.L_365:
        /*0054*/ 	.byte	0x04, 0x1e
        /*0056*/ 	.short	(.L_367 - .L_366)
.L_366:
        /*0058*/ 	.word	0x00000000


	//----- nvinfo : EIATTR_CBANK_PARAM_SIZE
	.align		4
.L_367:
        /*005c*/ 	.byte	0x03, 0x19
        /*005e*/ 	.short	0x0011


	//----- nvinfo : EIATTR_PARAM_CBANK
	.align		4
        /*0060*/ 	.byte	0x04, 0x0a
        /*0062*/ 	.short	(.L_369 - .L_368)
	.align		4
.L_368:
        /*0064*/ 	.word	index@(.nv.constant0.fill_contiguous_int8)
        /*0068*/ 	.short	0x0380
        /*006a*/ 	.short	0x0011


	//----- nvinfo : EIATTR_SW_WAR
	.align		4
.L_369:
        /*006c*/ 	.byte	0x04, 0x36
        /*006e*/ 	.short	(.L_371 - .L_370)
.L_370:
        /*0070*/ 	.word	0x00000008
.L_371:


//--------------------- .nv.info.fill_contiguous_uint16 --------------------------
	.section	.nv.info.fill_contiguous_uint16,"",@"SHT_CUDA_INFO"
	.sectionflags	@""
	.align	4


	//----- nvinfo : EIATTR_CUDA_API_VERSION
	.align		4
        /*0000*/ 	.byte	0x04, 0x37
        /*0002*/ 	.short	(.L_373 - .L_372)
.L_372:
        /*0004*/ 	.word	0x00000082


	//----- nvinfo : EIATTR_KPARAM_INFO
	.align		4
.L_373:
        /*0008*/ 	.byte	0x04, 0x17
        /*000a*/ 	.short	(.L_375 - .L_374)
.L_374:
        /*000c*/ 	.word	0x00000000
        /*0010*/ 	.short	0x0002
        /*0012*/ 	.short	0x0010
        /*0014*/ 	.byte	0x00, 0xf0, 0x09, 0x00


	//----- nvinfo : EIATTR_KPARAM_INFO
	.align		4
.L_375:
        /*0018*/ 	.byte	0x04, 0x17
        /*001a*/ 	.short	(.L_377 - .L_376)
.L_376:
        /*001c*/ 	.word	0x00000000
        /*0020*/ 	.short	0x0001
        /*0022*/ 	.short	0x0008
        /*0024*/ 	.byte	0x00, 0xf0, 0x21, 0x00


	//----- nvinfo : EIATTR_KPARAM_INFO
	.align		4
.L_377:
        /*0028*/ 	.byte	0x04, 0x17
        /*002a*/ 	.short	(.L_379 - .L_378)
.L_378:
        /*002c*/ 	.word	0x00000000
        /*0030*/ 	.short	0x0000
        /*0032*/ 	.short	0x0000
        /*0034*/ 	.byte	0x00, 0xf5, 0x21, 0x00


	//----- nvinfo : EIATTR_SPARSE_MMA_MASK
	.align		4
.L_379:
        /*0038*/ 	.byte	0x03, 0x50
        /*003a*/ 	.short	0x0000


	//----- nvinfo : EIATTR_MAXREG_COUNT
	.align		4
        /*003c*/ 	.byte	0x03, 0x1b
        /*003e*/ 	.short	0x00ff


	//----- nvinfo : EIATTR_MERCURY_ISA_VERSION
	.align		4
        /*0040*/ 	.byte	0x03, 0x5f
        /*0042*/ 	.short	0x0101


	//----- nvinfo : EIATTR_VRC_CTA_INIT_COUNT
	.align		4
        /*0044*/ 	.byte	0x02, 0x4a
	.zero		1
	.zero		1


	//----- nvinfo : EIATTR_EXIT_INSTR_OFFSETS
	.align		4
        /*0048*/ 	.byte	0x04, 0x1c
        /*004a*/ 	.short	(.L_381 - .L_380)


	//   ....[0]....
.L_380:
        /*004c*/ 	.word	0x00000090


	//   ....[1]....
        /*0050*/ 	.word	0x000001a0


	//----- nvinfo : EIATTR_CRS_STACK_SIZE
	.align		4
.L_381:
        /*0054*/ 	.byte	0x04, 0x1e
        /*0056*/ 	.short	(.L_383 - .L_382)
.L_382:
        /*0058*/ 	.word	0x00000000


	//----- nvinfo : EIATTR_CBANK_PARAM_SIZE
	.align		4
.L_383:
        /*005c*/ 	.byte	0x03, 0x19
        /*005e*/ 	.short	0x0012


	//----- nvinfo : EIATTR_PARAM_CBANK
	.align		4
        /*0060*/ 	.byte	0x04, 0x0a
        /*0062*/ 	.short	(.L_385 - .L_384)
	.align		4
.L_384:
        /*0064*/ 	.word	index@(.nv.constant0.fill_contiguous_uint16)
        /*0068*/ 	.short	0x0380
        /*006a*/ 	.short	0x0012


	//----- nvinfo : EIATTR_SW_WAR
	.align		4
.L_385:
        /*006c*/ 	.byte	0x04, 0x36
        /*006e*/ 	.short	(.L_387 - .L_386)
.L_386:
        /*0070*/ 	.word	0x00000008
.L_387:


//--------------------- .nv.info.fill_contiguous_int16 --------------------------
	.section	.nv.info.fill_contiguous_int16,"",@"SHT_CUDA_INFO"
	.sectionflags	@""
	.align	4


	//----- nvinfo : EIATTR_CUDA_API_VERSION
	.align		4
        /*0000*/ 	.byte	0x04, 0x37
        /*0002*/ 	.short	(.L_389 - .L_388)
.L_388:
        /*0004*/ 	.word	0x00000082


	//----- nvinfo : EIATTR_KPARAM_INFO
	.align		4
.L_389:
        /*0008*/ 	.byte	0x04, 0x17
        /*000a*/ 	.short	(.L_391 - .L_390)
.L_390:
        /*000c*/ 	.word	0x00000000
        /*0010*/ 	.short	0x0002
        /*0012*/ 	.short	0x0010
        /*0014*/ 	.byte	0x00, 0xf0, 0x09, 0x00


	//----- nvinfo : EIATTR_KPARAM_INFO
	.align		4
.L_391:
        /*0018*/ 	.byte	0x04, 0x17
        /*001a*/ 	.short	(.L_393 - .L_392)
.L_392:
        /*001c*/ 	.word	0x00000000
        /*0020*/ 	.short	0x0001
        /*0022*/ 	.short	0x0008
        /*0024*/ 	.byte	0x00, 0xf0, 0x21, 0x00


	//----- nvinfo : EIATTR_KPARAM_INFO
	.align		4
.L_393:
        /*0028*/ 	.byte	0x04, 0x17
        /*002a*/ 	.short	(.L_395 - .L_394)
.L_394:
        /*002c*/ 	.word	0x00000000
        /*0030*/ 	.short	0x0000
        /*0032*/ 	.short	0x0000
        /*0034*/ 	.byte	0x00, 0xf5, 0x21, 0x00


	//----- nvinfo : EIATTR_SPARSE_MMA_MASK
	.align		4
.L_395:
        /*0038*/ 	.byte	0x03, 0x50
        /*003a*/ 	.short	0x0000


	//----- nvinfo : EIATTR_MAXREG_COUNT
	.align		4
        /*003c*/ 	.byte	0x03, 0x1b
        /*003e*/ 	.short	0x00ff


	//----- nvinfo : EIATTR_MERCURY_ISA_VERSION
	.align		4
        /*0040*/ 	.byte	0x03, 0x5f
        /*0042*/ 	.short	0x0101


	//----- nvinfo : EIATTR_VRC_CTA_INIT_COUNT
	.align		4
        /*0044*/ 	.byte	0x02, 0x4a
	.zero		1
	.zero		1


	//----- nvinfo : EIATTR_EXIT_INSTR_OFFSETS
	.align		4
        /*0048*/ 	.byte	0x04, 0x1c
        /*004a*/ 	.short	(.L_397 - .L_396)


	//   ....[0]....
.L_396:
        /*004c*/ 	.word	0x00000090


	//   ....[1]....
        /*0050*/ 	.word	0x000001a0


	//----- nvinfo : EIATTR_CRS_STACK_SIZE
	.align		4
.L_397:
        /*0054*/ 	.byte	0x04, 0x1e
        /*0056*/ 	.short	(.L_399 - .L_398)
.L_398:
        /*0058*/ 	.word	0x00000000


	//----- nvinfo : EIATTR_CBANK_PARAM_SIZE
	.align		4
.L_399:
        /*005c*/ 	.byte	0x03, 0x19
        /*005e*/ 	.short	0x0012


	//----- nvinfo : EIATTR_PARAM_CBANK
	.align		4
        /*0060*/ 	.byte	0x04, 0x0a
        /*0062*/ 	.short	(.L_401 - .L_400)
	.align		4
.L_400:
        /*0064*/ 	.word	index@(.nv.constant0.fill_contiguous_int16)
        /*0068*/ 	.short	0x0380
        /*006a*/ 	.short	0x0012


	//----- nvinfo : EIATTR_SW_WAR
	.align		4
.L_401:
        /*006c*/ 	.byte	0x04, 0x36
        /*006e*/ 	.short	(.L_403 - .L_402)
.L_402:
        /*0070*/ 	.word	0x00000008
.L_403:


//--------------------- .nv.info.fill_contiguous_uint32 --------------------------
	.section	.nv.info.fill_contiguous_uint32,"",@"SHT_CUDA_INFO"
	.sectionflags	@""
	.align	4


	//----- nvinfo : EIATTR_CUDA_API_VERSION
	.align		4
        /*0000*/ 	.byte	0x04, 0x37
        /*0002*/ 	.short	(.L_405 - .L_404)
.L_404:
        /*0004*/ 	.word	0x00000082


	//----- nvinfo : EIATTR_KPARAM_INFO
	.align		4
.L_405:
        /*0008*/ 	.byte	0x04, 0x17
        /*000a*/ 	.short	(.L_407 - .L_406)
.L_406:
        /*000c*/ 	.word	0x00000000
        /*0010*/ 	.short	0x0002
        /*0012*/ 	.short	0x0010
        /*0014*/ 	.byte	0x00, 0xf0, 0x11, 0x00


	//----- nvinfo : EIATTR_KPARAM_INFO
	.align		4
.L_407:
        /*0018*/ 	.byte	0x04, 0x17
        /*001a*/ 	.short	(.L_409 - .L_408)
.L_408:
        /*001c*/ 	.word	0x00000000
        /*0020*/ 	.short	0x0001
        /*0022*/ 	.short	0x0008
        /*0024*/ 	.byte	0x00, 0xf0, 0x21, 0x00


	//----- nvinfo : EIATTR_KPARAM_INFO
	.align		4
.L_409:
        /*0028*/ 	.byte	0x04, 0x17
        /*002a*/ 	.short	(.L_411 - .L_410)
.L_410:
        /*002c*/ 	.word	0x00000000
        /*0030*/ 	.short	0x0000
        /*0032*/ 	.short	0x0000
        /*0034*/ 	.byte	0x00, 0xf5, 0x21, 0x00


	//----- nvinfo : EIATTR_SPARSE_MMA_MASK
	.align		4
.L_411:
        /*0038*/ 	.byte	0x03, 0x50
        /*003a*/ 	.short	0x0000


	//----- nvinfo : EIATTR_MAXREG_COUNT
	.align		4
        /*003c*/ 	.byte	0x03, 0x1b
        /*003e*/ 	.short	0x00ff


	//----- nvinfo : EIATTR_MERCURY_ISA_VERSION
	.align		4
        /*0040*/ 	.byte	0x03, 0x5f
        /*0042*/ 	.short	0x0101


	//----- nvinfo : EIATTR_VRC_CTA_INIT_COUNT
	.align		4
        /*0044*/ 	.byte	0x02, 0x4a
	.zero		1
	.zero		1


	//----- nvinfo : EIATTR_EXIT_INSTR_OFFSETS
	.align		4
        /*0048*/ 	.byte	0x04, 0x1c
        /*004a*/ 	.short	(.L_413 - .L_412)


	//   ....[0]....
.L_412:
        /*004c*/ 	.word	0x00000090


	//   ....[1]....
        /*0050*/ 	.word	0x000001a0


	//----- nvinfo : EIATTR_CRS_STACK_SIZE
	.align		4
.L_413:
        /*0054*/ 	.byte	0x04, 0x1e
        /*0056*/ 	.short	(.L_415 - .L_414)
.L_414:
        /*0058*/ 	.word	0x00000000


	//----- nvinfo : EIATTR_CBANK_PARAM_SIZE
	.align		4
.L_415:
        /*005c*/ 	.byte	0x03, 0x19
        /*005e*/ 	.short	0x0014


	//----- nvinfo : EIATTR_PARAM_CBANK
	.align		4
        /*0060*/ 	.byte	0x04, 0x0a
        /*0062*/ 	.short	(.L_417 - .L_416)
	.align		4
.L_416:
        /*0064*/ 	.word	index@(.nv.constant0.fill_contiguous_uint32)
        /*0068*/ 	.short	0x0380
        /*006a*/ 	.short	0x0014


	//----- nvinfo : EIATTR_SW_WAR
	.align		4
.L_417:
        /*006c*/ 	.byte	0x04, 0x36
        /*006e*/ 	.short	(.L_419 - .L_418)
.L_418:
        /*0070*/ 	.word	0x00000008
.L_419:


//--------------------- .nv.info.fill_contiguous_int32 --------------------------
	.section	.nv.info.fill_contiguous_int32,"",@"SHT_CUDA_INFO"
	.sectionflags	@""
	.align	4


	//----- nvinfo : EIATTR_CUDA_API_VERSION
	.align		4
        /*0000*/ 	.byte	0x04, 0x37
        /*0002*/ 	.short	(.L_421 - .L_420)
.L_420:
        /*0004*/ 	.word	0x00000082


	//----- nvinfo : EIATTR_KPARAM_INFO
	.align		4
.L_421:
        /*0008*/ 	.byte	0x04, 0x17
        /*000a*/ 	.short	(.L_423 - .L_422)
.L_422:
        /*000c*/ 	.word	0x00000000
        /*0010*/ 	.short	0x0002
        /*0012*/ 	.short	0x0010
        /*0014*/ 	.byte	0x00, 0xf0, 0x11, 0x00


	//----- nvinfo : EIATTR_KPARAM_INFO
	.align		4
.L_423:
        /*0018*/ 	.byte	0x04, 0x17
        /*001a*/ 	.short	(.L_425 - .L_424)
.L_424:
        /*001c*/ 	.word	0x00000000
        /*0020*/ 	.short	0x0001
        /*0022*/ 	.short	0x0008
        /*0024*/ 	.byte	0x00, 0xf0, 0x21, 0x00


	//----- nvinfo : EIATTR_KPARAM_INFO
	.align		4
.L_425:
        /*0028*/ 	.byte	0x04, 0x17
        /*002a*/ 	.short	(.L_427 - .L_426)
.L_426:
        /*002c*/ 	.word	0x00000000
        /*0030*/ 	.short	0x0000
        /*0032*/ 	.short	0x0000
        /*0034*/ 	.byte	0x00, 0xf5, 0x21, 0x00


	//----- nvinfo : EIATTR_SPARSE_MMA_MASK
	.align		4
.L_427:
        /*0038*/ 	.byte	0x03, 0x50
        /*003a*/ 	.short	0x0000


	//----- nvinfo : EIATTR_MAXREG_COUNT
	.align		4
        /*003c*/ 	.byte	0x03, 0x1b
        /*003e*/ 	.short	0x00ff


	//----- nvinfo : EIATTR_MERCURY_ISA_VERSION
	.align		4
        /*0040*/ 	.byte	0x03, 0x5f
        /*0042*/ 	.short	0x0101


	//----- nvinfo : EIATTR_VRC_CTA_INIT_COUNT
	.align		4
        /*0044*/ 	.byte	0x02, 0x4a
	.zero		1
	.zero		1


	//----- nvinfo : EIATTR_EXIT_INSTR_OFFSETS
	.align		4
        /*0048*/ 	.byte	0x04, 0x1c
        /*004a*/ 	.short	(.L_429 - .L_428)


	//   ....[0]....
.L_428:
        /*004c*/ 	.word	0x00000090


	//   ....[1]....
        /*0050*/ 	.word	0x000001a0


	//----- nvinfo : EIATTR_CRS_STACK_SIZE
	.align		4
.L_429:
        /*0054*/ 	.byte	0x04, 0x1e
        /*0056*/ 	.short	(.L_431 - .L_430)
.L_430:
        /*0058*/ 	.word	0x00000000


	//----- nvinfo : EIATTR_CBANK_PARAM_SIZE
	.align		4
.L_431:
        /*005c*/ 	.byte	0x03, 0x19
        /*005e*/ 	.short	0x0014


	//----- nvinfo : EIATTR_PARAM_CBANK
	.align		4
        /*0060*/ 	.byte	0x04, 0x0a
        /*0062*/ 	.short	(.L_433 - .L_432)
	.align		4
.L_432:
        /*0064*/ 	.word	index@(.nv.constant0.fill_contiguous_int32)
        /*0068*/ 	.short	0x0380
        /*006a*/ 	.short	0x0014


	//----- nvinfo : EIATTR_SW_WAR
	.align		4
.L_433:
        /*006c*/ 	.byte	0x04, 0x36
        /*006e*/ 	.short	(.L_435 - .L_434)
.L_434:
        /*0070*/ 	.word	0x00000008
.L_435:


//--------------------- .nv.info.fill_contiguous_uint64 --------------------------
	.section	.nv.info.fill_contiguous_uint64,"",@"SHT_CUDA_INFO"
	.sectionflags	@""
	.align	4


	//----- nvinfo : EIATTR_CUDA_API_VERSION
	.align		4
        /*0000*/ 	.byte	0x04, 0x37
        /*0002*/ 	.short	(.L_437 - .L_436)
.L_436:
        /*0004*/ 	.word	0x00000082


	//----- nvinfo : EIATTR_KPARAM_INFO
	.align		4
.L_437:
        /*0008*/ 	.byte	0x04, 0x17
        /*000a*/ 	.short	(.L_439 - .L_438)
.L_438:
        /*000c*/ 	.word	0x00000000
        /*0010*/ 	.short	0x0002
        /*0012*/ 	.short	0x0010
        /*0014*/ 	.byte	0x00, 0xf0, 0x21, 0x00


	//----- nvinfo : EIATTR_KPARAM_INFO
	.align		4
.L_439:
        /*0018*/ 	.byte	0x04, 0x17
        /*001a*/ 	.short	(.L_441 - .L_440)
.L_440:
        /*001c*/ 	.word	0x00000000
        /*0020*/ 	.short	0x0001
        /*0022*/ 	.short	0x0008
        /*0024*/ 	.byte	0x00, 0xf0, 0x21, 0x00


	//----- nvinfo : EIATTR_KPARAM_INFO
	.align		4
.L_441:
        /*0028*/ 	.byte	0x04, 0x17
        /*002a*/ 	.short	(.L_443 - .L_442)
.L_442:
        /*002c*/ 	.word	0x00000000
        /*0030*/ 	.short	0x0000
        /*0032*/ 	.short	0x0000
        /*0034*/ 	.byte	0x00, 0xf5, 0x21, 0x00


	//----- nvinfo : EIATTR_SPARSE_MMA_MASK
	.align		4
.L_443:
        /*0038*/ 	.byte	0x03, 0x50
        /*003a*/ 	.short	0x0000


	//----- nvinfo : EIATTR_MAXREG_COUNT
	.align		4
        /*003c*/ 	.byte	0x03, 0x1b
        /*003e*/ 	.short	0x00ff


	//----- nvinfo : EIATTR_MERCURY_ISA_VERSION
	.align		4
        /*0040*/ 	.byte	0x03, 0x5f
        /*0042*/ 	.short	0x0101


	//----- nvinfo : EIATTR_VRC_CTA_INIT_COUNT
	.align		4
        /*0044*/ 	.byte	0x02, 0x4a
	.zero		1
	.zero		1


	//----- nvinfo : EIATTR_EXIT_INSTR_OFFSETS
	.align		4
        /*0048*/ 	.byte	0x04, 0x1c
        /*004a*/ 	.short	(.L_445 - .L_444)


	//   ....[0]....
.L_444:
        /*004c*/ 	.word	0x00000090


	//   ....[1]....
        /*0050*/ 	.word	0x000001a0


	//----- nvinfo : EIATTR_CRS_STACK_SIZE
	.align		4
.L_445:
        /*0054*/ 	.byte	0x04, 0x1e
        /*0056*/ 	.short	(.L_447 - .L_446)
.L_446:
        /*0058*/ 	.word	0x00000000


	//----- nvinfo : EIATTR_CBANK_PARAM_SIZE
	.align		4
.L_447:
        /*005c*/ 	.byte	0x03, 0x19
        /*005e*/ 	.short	0x0018


	//----- nvinfo : EIATTR_PARAM_CBANK
	.align		4
        /*0060*/ 	.byte	0x04, 0x0a
        /*0062*/ 	.short	(.L_449 - .L_448)
	.align		4
.L_448:
        /*0064*/ 	.word	index@(.nv.constant0.fill_contiguous_uint64)
        /*0068*/ 	.short	0x0380
        /*006a*/ 	.short	0x0018


	//----- nvinfo : EIATTR_SW_WAR
	.align		4
.L_449:
        /*006c*/ 	.byte	0x04, 0x36
        /*006e*/ 	.short	(.L_451 - .L_450)
.L_450:
        /*0070*/ 	.word	0x00000008
.L_451:


//--------------------- .nv.info.fill_contiguous_int64 --------------------------
	.section	.nv.info.fill_contiguous_int64,"",@"SHT_CUDA_INFO"
	.sectionflags	@""
	.align	4


	//----- nvinfo : EIATTR_CUDA_API_VERSION
	.align		4
        /*0000*/ 	.byte	0x04, 0x37
        /*0002*/ 	.short	(.L_453 - .L_452)
.L_452:
        /*0004*/ 	.word	0x00000082


	//----- nvinfo : EIATTR_KPARAM_INFO
	.align		4
.L_453:
        /*0008*/ 	.byte	0x04, 0x17
        /*000a*/ 	.short	(.L_455 - .L_454)
.L_454:
        /*000c*/ 	.word	0x00000000
        /*0010*/ 	.short	0x0002
        /*0012*/ 	.short	0x0010
        /*0014*/ 	.byte	0x00, 0xf0, 0x21, 0x00


	//----- nvinfo : EIATTR_KPARAM_INFO
	.align		4
.L_455:
        /*0018*/ 	.byte	0x04, 0x17
        /*001a*/ 	.short	(.L_457 - .L_456)
.L_456:
        /*001c*/ 	.word	0x00000000
        /*0020*/ 	.short	0x0001
        /*0022*/ 	.short	0x0008
        /*0024*/ 	.byte	0x00, 0xf0, 0x21, 0x00


	//----- nvinfo : EIATTR_KPARAM_INFO
	.align		4
.L_457:
        /*0028*/ 	.byte	0x04, 0x17
        /*002a*/ 	.short	(.L_459 - .L_458)
.L_458:
        /*002c*/ 	.word	0x00000000
        /*0030*/ 	.short	0x0000
        /*0032*/ 	.short	0x0000
        /*0034*/ 	.byte	0x00, 0xf5, 0x21, 0x00


	//----- nvinfo : EIATTR_SPARSE_MMA_MASK
	.align		4
.L_459:
        /*0038*/ 	.byte	0x03, 0x50
        /*003a*/ 	.short	0x0000


	//----- nvinfo : EIATTR_MAXREG_COUNT
	.align		4
        /*003c*/ 	.byte	0x03, 0x1b
        /*003e*/ 	.short	0x00ff


	//----- nvinfo : EIATTR_MERCURY_ISA_VERSION
	.align		4
        /*0040*/ 	.byte	0x03, 0x5f
        /*0042*/ 	.short	0x0101


	//----- nvinfo : EIATTR_VRC_CTA_INIT_COUNT
	.align		4
        /*0044*/ 	.byte	0x02, 0x4a
	.zero		1
	.zero		1


	//----- nvinfo : EIATTR_EXIT_INSTR_OFFSETS
	.align		4
        /*0048*/ 	.byte	0x04, 0x1c
        /*004a*/ 	.short	(.L_461 - .L_460)


	//   ....[0]....
.L_460:
        /*004c*/ 	.word	0x00000090


	//   ....[1]....
        /*0050*/ 	.word	0x000001a0


	//----- nvinfo : EIATTR_CRS_STACK_SIZE
	.align		4
.L_461:
        /*0054*/ 	.byte	0x04, 0x1e
        /*0056*/ 	.short	(.L_463 - .L_462)
.L_462:
        /*0058*/ 	.word	0x00000000


	//----- nvinfo : EIATTR_CBANK_PARAM_SIZE
	.align		4
.L_463:
        /*005c*/ 	.byte	0x03, 0x19
        /*005e*/ 	.short	0x0018


	//----- nvinfo : EIATTR_PARAM_CBANK
	.align		4
        /*0060*/ 	.byte	0x04, 0x0a
        /*0062*/ 	.short	(.L_465 - .L_464)
	.align		4
.L_464:
        /*0064*/ 	.word	index@(.nv.constant0.fill_contiguous_int64)
        /*0068*/ 	.short	0x0380
        /*006a*/ 	.short	0x0018


	//----- nvinfo : EIATTR_SW_WAR
	.align		4
.L_465:
        /*006c*/ 	.byte	0x04, 0x36
        /*006e*/ 	.short	(.L_467 - .L_466)
.L_466:
        /*0070*/ 	.word	0x00000008
.L_467:


//--------------------- .nv.info.fill_contiguous_float --------------------------
	.section	.nv.info.fill_contiguous_float,"",@"SHT_CUDA_INFO"
	.sectionflags	@""
	.align	4


	//----- nvinfo : EIATTR_CUDA_API_VERSION
	.align		4
        /*0000*/ 	.byte	0x04, 0x37
        /*0002*/ 	.short	(.L_469 - .L_468)
.L_468:
        /*0004*/ 	.word	0x00000082


	//----- nvinfo : EIATTR_KPARAM_INFO
	.align		4
.L_469:
        /*0008*/ 	.byte	0x04, 0x17
        /*000a*/ 	.short	(.L_471 - .L_470)
.L_470:
        /*000c*/ 	.word	0x00000000
        /*0010*/ 	.short	0x0002
        /*0012*/ 	.short	0x0010
        /*0014*/ 	.byte	0x00, 0xf0, 0x11, 0x00


	//----- nvinfo : EIATTR_KPARAM_INFO
	.align		4
.L_471:
        /*0018*/ 	.byte	0x04, 0x17
        /*001a*/ 	.short	(.L_473 - .L_472)
.L_472:
        /*001c*/ 	.word	0x00000000
        /*0020*/ 	.short	0x0001
        /*0022*/ 	.short	0x0008
        /*0024*/ 	.byte	0x00, 0xf0, 0x21, 0x00


	//----- nvinfo : EIATTR_KPARAM_INFO
	.align		4
.L_473:
        /*0028*/ 	.byte	0x04, 0x17
        /*002a*/ 	.short	(.L_475 - .L_474)
.L_474:
        /*002c*/ 	.word	0x00000000
        /*0030*/ 	.short	0x0000
        /*0032*/ 	.short	0x0000
        /*0034*/ 	.byte	0x00, 0xf5, 0x21, 0x00


	//----- nvinfo : EIATTR_SPARSE_MMA_MASK
	.align		4
.L_475:
        /*0038*/ 	.byte	0x03, 0x50
        /*003a*/ 	.short	0x0000


	//----- nvinfo : EIATTR_MAXREG_COUNT
	.align		4
        /*003c*/ 	.byte	0x03, 0x1b
        /*003e*/ 	.short	0x00ff


	//----- nvinfo : EIATTR_MERCURY_ISA_VERSION
	.align		4
        /*0040*/ 	.byte	0x03, 0x5f
        /*0042*/ 	.short	0x0101


	//----- nvinfo : EIATTR_VRC_CTA_INIT_COUNT
	.align		4
        /*0044*/ 	.byte	0x02, 0x4a
	.zero		1
	.zero		1


	//----- nvinfo : EIATTR_EXIT_INSTR_OFFSETS
	.align		4
        /*0048*/ 	.byte	0x04, 0x1c
        /*004a*/ 	.short	(.L_477 - .L_476)


	//   ....[0]....
.L_476:
        /*004c*/ 	.word	0x00000090


	//   ....[1]....
        /*0050*/ 	.word	0x000001a0


	//----- nvinfo : EIATTR_CRS_STACK_SIZE
	.align		4
.L_477:
        /*0054*/ 	.byte	0x04, 0x1e
        /*0056*/ 	.short	(.L_479 - .L_478)
.L_478:
        /*0058*/ 	.word	0x00000000


	//----- nvinfo : EIATTR_CBANK_PARAM_SIZE
	.align		4
.L_479:
        /*005c*/ 	.byte	0x03, 0x19
        /*005e*/ 	.short	0x0014


	//----- nvinfo : EIATTR_PARAM_CBANK
	.align		4
        /*0060*/ 	.byte	0x04, 0x0a
        /*0062*/ 	.short	(.L_481 - .L_480)
	.align		4
.L_480:
        /*0064*/ 	.word	index@(.nv.constant0.fill_contiguous_float)
        /*0068*/ 	.short	0x0380
        /*006a*/ 	.short	0x0014


	//----- nvinfo : EIATTR_SW_WAR
	.align		4
.L_481:
        /*006c*/ 	.byte	0x04, 0x36
        /*006e*/ 	.short	(.L_483 - .L_482)
.L_482:
        /*0070*/ 	.word	0x00000008
.L_483:


//--------------------- .nv.info.fill_contiguous_double --------------------------
	.section	.nv.info.fill_contiguous_double,"",@"SHT_CUDA_INFO"
	.sectionflags	@""
	.align	4


	//----- nvinfo : EIATTR_CUDA_API_VERSION
	.align		4
        /*0000*/ 	.byte	0x04, 0x37
        /*0002*/ 	.short	(.L_485 - .L_484)
.L_484:
        /*0004*/ 	.word	0x00000082


	//----- nvinfo : EIATTR_KPARAM_INFO
	.align		4
.L_485:
        /*0008*/ 	.byte	0x04, 0x17
        /*000a*/ 	.short	(.L_487 - .L_486)
.L_486:
        /*000c*/ 	.word	0x00000000
        /*0010*/ 	.short	0x0002
        /*0012*/ 	.short	0x0010
        /*0014*/ 	.byte	0x00, 0xf0, 0x21, 0x00


	//----- nvinfo : EIATTR_KPARAM_INFO
	.align		4
.L_487:
        /*0018*/ 	.byte	0x04, 0x17
        /*001a*/ 	.short	(.L_489 - .L_488)
.L_488:
        /*001c*/ 	.word	0x00000000
        /*0020*/ 	.short	0x0001
        /*0022*/ 	.short	0x0008
        /*0024*/ 	.byte	0x00, 0xf0, 0x21, 0x00


	//----- nvinfo : EIATTR_KPARAM_INFO
	.align		4
.L_489:
        /*0028*/ 	.byte	0x04, 0x17
        /*002a*/ 	.short	(.L_491 - .L_490)
.L_490:
        /*002c*/ 	.word	0x00000000
        /*0030*/ 	.short	0x0000
        /*0032*/ 	.short	0x0000
        /*0034*/ 	.byte	0x00, 0xf5, 0x21, 0x00


	//----- nvinfo : EIATTR_SPARSE_MMA_MASK
	.align		4
.L_491:
        /*0038*/ 	.byte	0x03, 0x50
        /*003a*/ 	.short	0x0000


	//----- nvinfo : EIATTR_MAXREG_COUNT
	.align		4
        /*003c*/ 	.byte	0x03, 0x1b
        /*003e*/ 	.short	0x00ff


	//----- nvinfo : EIATTR_MERCURY_ISA_VERSION
	.align		4
        /*0040*/ 	.byte	0x03, 0x5f
        /*0042*/ 	.short	0x0101


	//----- nvinfo : EIATTR_VRC_CTA_INIT_COUNT
	.align		4
        /*0044*/ 	.byte	0x02, 0x4a
	.zero		1
	.zero		1


	//----- nvinfo : EIATTR_EXIT_INSTR_OFFSETS
	.align		4
        /*0048*/ 	.byte	0x04, 0x1c
        /*004a*/ 	.short	(.L_493 - .L_492)


	//   ....[0]....
.L_492:
        /*004c*/ 	.word	0x00000090


	//   ....[1]....
        /*0050*/ 	.word	0x000001a0


	//----- nvinfo : EIATTR_CRS_STACK_SIZE
	.align		4
.L_493:
        /*0054*/ 	.byte	0x04, 0x1e
        /*0056*/ 	.short	(.L_495 - .L_494)
.L_494:
        /*0058*/ 	.word	0x00000000


	//----- nvinfo : EIATTR_CBANK_PARAM_SIZE
	.align		4
.L_495:
        /*005c*/ 	.byte	0x03, 0x19
        /*005e*/ 	.short	0x0018


	//----- nvinfo : EIATTR_PARAM_CBANK
	.align		4
        /*0060*/ 	.byte	0x04, 0x0a
        /*0062*/ 	.short	(.L_497 - .L_496)
	.align		4
.L_496:
        /*0064*/ 	.word	index@(.nv.constant0.fill_contiguous_double)
        /*0068*/ 	.short	0x0380
        /*006a*/ 	.short	0x0018


	//----- nvinfo : EIATTR_SW_WAR
	.align		4
.L_497:
        /*006c*/ 	.byte	0x04, 0x36
        /*006e*/ 	.short	(.L_499 - .L_498)
.L_498:
        /*0070*/ 	.word	0x00000008
.L_499:


//--------------------- .nv.callgraph             --------------------------
	.section	.nv.callgraph,"",@"SHT_CUDA_CALLGRAPH"
	.align	4
	.sectionentsize	8
	.align		4
        /*0000*/ 	.word	0x00000000
	.align		4
        /*0004*/ 	.word	0xffffffff
	.align		4
        /*0008*/ 	.word	0x00000000
	.align		4
        /*000c*/ 	.word	0xfffffffe
	.align		4
        /*0010*/ 	.word	0x00000000
	.align		4
        /*0014*/ 	.word	0xfffffffd
	.align		4
        /*0018*/ 	.word	0x00000000
	.align		4
        /*001c*/ 	.word	0xfffffffc


//--------------------- .text.fill_pitched_uint8  --------------------------
	.section	.text.fill_pitched_uint8,"ax",@progbits
	.align	128
        .global         fill_pitched_uint8
        .type           fill_pitched_uint8,@function
        .size           fill_pitched_uint8,(.L_x_100 - fill_pitched_uint8)
        .other          fill_pitched_uint8,@"STO_CUDA_ENTRY STV_DEFAULT"
fill_pitched_uint8:
.text.fill_pitched_uint8:
[----:B------:R-:W-:Y:S01]  /*0000*/  LDC R1, c[0x0][0x37c] ;  /* 0x0000df00ff017b82 */ /* 0x000fe20000000800 */
[----:B------:R-:W0:Y:S07]  /*0010*/  S2R R10, SR_TID.Z ;  /* 0x00000000000a7919 */ /* 0x000e2e0000002300 */
[----:B------:R-:W1:Y:S01]  /*0020*/  LDC R15, c[0x0][0x364] ;  /* 0x0000d900ff0f7b82 */ /* 0x000e620000000800 */
[----:B------:R-:W2:Y:S01]  /*0030*/  LDCU.64 UR6, c[0x0][0x398] ;  /* 0x00007300ff0677ac */ /* 0x000ea20008000a00 */
[----:B------:R-:W1:Y:S06]  /*0040*/  S2R R0, SR_TID.Y ;  /* 0x0000000000007919 */ /* 0x000e6c0000002200 */
[----:B------:R-:W0:Y:S08]  /*0050*/  S2UR UR5, SR_CTAID.Z ;  /* 0x00000000000579c3 */ /* 0x000e300000002700 */
[----:B------:R-:W0:Y:S08]  /*0060*/  LDC R17, c[0x0][0x368] ;  /* 0x0000da00ff117b82 */ /* 0x000e300000000800 */
[----:B------:R-:W1:Y:S01]  /*0070*/  S2UR UR4, SR_CTAID.Y ;  /* 0x00000000000479c3 */ /* 0x000e620000002600 */
[----:B0-----:R-:W-:-:S05]  /*0080*/  IMAD R10, R17, UR5, R10 ;  /* 0x00000005110a7c24 */ /* 0x001fca000f8e020a */
[----:B--2---:R-:W-:Y:S01]  /*0090*/  ISETP.GE.U32.AND P0, PT, R10, UR6, PT ;  /* 0x000000060a007c0c */ /* 0x004fe2000bf06070 */
[----:B-1----:R-:W-:-:S03]  /*00a0*/  IMAD R0, R15, UR4, R0 ;  /* 0x000000040f007c24 */ /* 0x002fc6000f8e0200 */
[----:B------:R-:W-:-:S13]  /*00b0*/  ISETP.GE.U32.AND.EX P0, PT, RZ, UR7, PT, P0 ;  /* 0x00000007ff007c0c */ /* 0x000fda000bf06100 */
[----:B------:R-:W-:Y:S05]  /*00c0*/  @P0 EXIT ;  /* 0x000000000000094d */ /* 0x000fea0003800000 */
[----:B------:R-:W0:Y:S01]  /*00d0*/  S2R R3, SR_TID.X ;  /* 0x0000000000037919 */ /* 0x000e220000002100 */
[----:B------:R-:W1:Y:S01]  /*00e0*/  S2UR UR5, SR_CTAID.X ;  /* 0x00000000000579c3 */ /* 0x000e620000002500 */
[----:B------:R-:W2:Y:S01]  /*00f0*/  LDCU.64 UR12, c[0x0][0x390] ;  /* 0x00007200ff0c77ac */ /* 0x000ea20008000a00 */
[----:B------:R-:W3:Y:S06]  /*0100*/  LDCU.64 UR10, c[0x0][0x358] ;  /* 0x00006b00ff0a77ac */ /* 0x000eec0008000a00 */
[----:B------:R-:W0:Y:S01]  /*0110*/  LDC R14, c[0x0][0x360] ;  /* 0x0000d800ff0e7b82 */ /* 0x000e220000000800 */
[----:B------:R-:W1:Y:S01]  /*0120*/  LDCU UR6, c[0x0][0x370] ;  /* 0x00006e00ff0677ac */ /* 0x000e620008000800 */
[----:B------:R-:W4:Y:S06]  /*0130*/  LDCU UR7, c[0x0][0x374] ;  /* 0x00006e80ff0777ac */ /* 0x000f2c0008000800 */
[----:B------:R-:W5:Y:S01]  /*0140*/  LDC.U8 R13, c[0x0][0x3a8] ;  /* 0x0000ea00ff0d7b82 */ /* 0x000f620000000000 */
[----:B------:R-:W3:Y:S01]  /*0150*/  LDCU UR8, c[0x0][0x378] ;  /* 0x00006f00ff0877ac */ /* 0x000ee20008000800 */
[----:B--2---:R-:W-:-:S04]  /*0160*/  ISETP.GE.U32.AND P0, PT, R0, UR12, PT ;  /* 0x0000000c00007c0c */ /* 0x004fc8000bf06070 */
[----:B------:R-:W-:Y:S01]  /*0170*/  ISETP.GE.U32.AND.EX P0, PT, RZ, UR13, PT, P0 ;  /* 0x0000000dff007c0c */ /* 0x000fe2000bf06100 */
[----:B-1----:R-:W-:Y:S01]  /*0180*/  UIADD3 UR4, UPT, UPT, UR5, UR6, URZ ;  /* 0x0000000605047290 */ /* 0x002fe2000fffe0ff */
[----:B----4-:R-:W-:Y:S02]  /*0190*/  IMAD R15, R15, UR7, RZ ;  /* 0x000000070f0f7c24 */ /* 0x010fe4000f8e02ff */
[----:B0-----:R-:W-:-:S03]  /*01a0*/  IMAD R11, R14, UR5, R3 ;  /* 0x000000050e0b7c24 */ /* 0x001fc6000f8e0203 */
[C---:B------:R-:W-:Y:S02]  /*01b0*/  IMAD R12, R14.reuse, UR4, R3 ;  /* 0x000000040e0c7c24 */ /* 0x040fe4000f8e0203 */
[----:B------:R-:W-:Y:S01]  /*01c0*/  IMAD R14, R14, UR6, RZ ;  /* 0x000000060e0e7c24 */ /* 0x000fe2000f8e02ff */
[----:B------:R-:W-:Y:S01]  /*01d0*/  SHF.R.S32.HI R16, RZ, 0x1f, R11 ;  /* 0x0000001fff107819 */ /* 0x000fe2000001140b */
[----:B---3--:R-:W-:-:S07]  /*01e0*/  IMAD R17, R17, UR8, RZ ;  /* 0x0000000811117c24 */ /* 0x008fce000f8e02ff */
.L_x_6:
[----:B------:R-:W-:Y:S04]  /*01f0*/  BSSY.RECONVERGENT B0, `(.L_x_0) ;  /* 0x0000026000007945 */ /* 0x000fe80003800200 */
[----:B------:R-:W-:Y:S05]  /*0200*/  @P0 BRA `(.L_x_1) ;  /* 0x0000000000900947 */ /* 0x000fea0003800000 */
[----:B------:R-:W-:-:S07]  /*0210*/  IMAD.MOV.U32 R18, RZ, RZ, R0 ;  /* 0x000000ffff127224 */ /* 0x000fce00078e0000 */
.L_x_5:
[----:B------:R-:W0:Y:S01]  /*0220*/  LDC.64 R2, c[0x0][0x388] ;  /* 0x0000e200ff027b82 */ /* 0x000e220000000a00 */
[----:B------:R-:W-:Y:S01]  /*0230*/  BSSY.RECONVERGENT B1, `(.L_x_2) ;  /* 0x000001b000017945 */ /* 0x000fe20003800200 */
[----:B0-----:R-:W-:-:S04]  /*0240*/  ISETP.GE.U32.AND P1, PT, R11, R2, PT ;  /* 0x000000020b00720c */ /* 0x001fc80003f26070 */
[----:B------:R-:W-:-:S13]  /*0250*/  ISETP.GE.U32.AND.EX P1, PT, R16, R3, PT, P1 ;  /* 0x000000031000720c */ /* 0x000fda0003f26110 */
[----:B------:R-:W-:Y:S05]  /*0260*/  @P1 BRA `(.L_x_3) ;  /* 0x00000000005c1947 */ /* 0x000fea0003800000 */
[----:B------:R-:W0:Y:S01]  /*0270*/  LDCU UR4, c[0x0][0x390] ;  /* 0x00007200ff0477ac */ /* 0x000e220008000800 */
[----:B------:R-:W1:Y:S01]  /*0280*/  LDC.64 R6, c[0x0][0x3a0] ;  /* 0x0000e800ff067b82 */ /* 0x000e620000000a00 */
[----:B------:R-:W-:Y:S01]  /*0290*/  IMAD.MOV.U32 R21, RZ, RZ, R12 ;  /* 0x000000ffff157224 */ /* 0x000fe200078e000c */
[----:B------:R-:W-:Y:S01]  /*02a0*/  MOV R22, R16 ;  /* 0x0000001000167202 */ /* 0x000fe20000000f00 */
[----:B------:R-:W-:-:S05]  /*02b0*/  IMAD.MOV.U32 R20, RZ, RZ, R11 ;  /* 0x000000ffff147224 */ /* 0x000fca00078e000b */
[----:B------:R-:W2:Y:S01]  /*02c0*/  LDC.64 R4, c[0x0][0x380] ;  /* 0x0000e000ff047b82 */ /* 0x000ea20000000a00 */
[----:B0-----:R-:W-:-:S05]  /*02d0*/  IMAD R19, R10, UR4, R18 ;  /* 0x000000040a137c24 */ /* 0x001fca000f8e0212 */
[----:B------:R-:W-:-:S05]  /*02e0*/  SHF.R.S32.HI R9, RZ, 0x1f, R19 ;  /* 0x0000001fff097819 */ /* 0x000fca0000011413 */
[----:B-1----:R-:W-:-:S04]  /*02f0*/  IMAD R8, R9, R6, RZ ;  /* 0x0000000609087224 */ /* 0x002fc800078e02ff */
[----:B------:R-:W-:-:S07]  /*0300*/  IMAD R23, R19, R7, R8 ;  /* 0x0000000713177224 */ /* 0x000fce00078e0208 */
.L_x_4:
[----:B------:R-:W-:Y:S01]  /*0310*/  IMAD.MOV.U32 R8, RZ, RZ, R20 ;  /* 0x000000ffff087224 */ /* 0x000fe200078e0014 */
[----:B------:R-:W-:Y:S01]  /*0320*/  IADD3 R7, PT, PT, R14, R21, RZ ;  /* 0x000000150e077210 */ /* 0x000fe20007ffe0ff */
[----:B------:R-:W-:Y:S01]  /*0330*/  IMAD.MOV.U32 R9, RZ, RZ, R22 ;  /* 0x000000ffff097224 */ /* 0x000fe200078e0016 */
[--C-:B------:R-:W-:Y:S01]  /*0340*/  SHF.R.S32.HI R22, RZ, 0x1f, R21.reuse ;  /* 0x0000001fff167819 */ /* 0x100fe20000011415 */
[----:B------:R-:W-:Y:S02]  /*0350*/  IMAD.MOV.U32 R20, RZ, RZ, R21 ;  /* 0x000000ffff147224 */ /* 0x000fe400078e0015 */
[----:B------:R-:W-:-:S03]  /*0360*/  IMAD.WIDE.U32 R8, R19, R6, R8 ;  /* 0x0000000613087225 */ /* 0x000fc600078e0008 */
[----:B--2---:R-:W-:-:S04]  /*0370*/  IADD3 R8, P1, PT, R8, R4, RZ ;  /* 0x0000000408087210 */ /* 0x004fc80007f3e0ff */
[----:B------:R-:W-:Y:S02]  /*0380*/  IADD3.X R9, PT, PT, R5, R9, R23, P1, !PT ;  /* 0x0000000905097210 */ /* 0x000fe40000ffe417 */
[----:B------:R-:W-:Y:S01]  /*0390*/  ISETP.GE.U32.AND P1, PT, R21, R2, PT ;  /* 0x000000021500720c */ /* 0x000fe20003f26070 */
[----:B------:R-:W-:Y:S02]  /*03a0*/  IMAD.MOV.U32 R21, RZ, RZ, R7 ;  /* 0x000000ffff157224 */ /* 0x000fe400078e0007 */
[----:B-----5:R0:W-:Y:S01]  /*03b0*/  STG.E.U8 desc[UR10][R8.64], R13 ;  /* 0x0000000d08007986 */ /* 0x0201e2000c10110a */
[----:B------:R-:W-:-:S13]  /*03c0*/  ISETP.GE.U32.AND.EX P1, PT, R22, R3, PT, P1 ;  /* 0x000000031600720c */ /* 0x000fda0003f26110 */
[----:B0-----:R-:W-:Y:S05]  /*03d0*/  @!P1 BRA `(.L_x_4) ;  /* 0xfffffffc00cc9947 */ /* 0x001fea000383ffff */
.L_x_3:
[----:B------:R-:W-:Y:S05]  /*03e0*/  BSYNC.RECONVERGENT B1 ;  /* 0x0000000000017941 */ /* 0x000fea0003800200 */
.L_x_2:
[----:B------:R-:W0:Y:S01]  /*03f0*/  LDCU.64 UR4, c[0x0][0x390] ;  /* 0x00007200ff0477ac */ /* 0x000e220008000a00 */
[----:B------:R-:W-:-:S04]  /*0400*/  IADD3 R18, PT, PT, R15, R18, RZ ;  /* 0x000000120f127210 */ /* 0x000fc80007ffe0ff */
[----:B------:R-:W-:Y:S02]  /*0410*/  SHF.R.S32.HI R2, RZ, 0x1f, R18 ;  /* 0x0000001fff027819 */ /* 0x000fe40000011412 */
[----:B0-----:R-:W-:-:S04]  /*0420*/  ISETP.GE.U32.AND P1, PT, R18, UR4, PT ;  /* 0x0000000412007c0c */ /* 0x001fc8000bf26070 */
[----:B------:R-:W-:-:S13]  /*0430*/  ISETP.GE.U32.AND.EX P1, PT, R2, UR5, PT, P1 ;  /* 0x0000000502007c0c */ /* 0x000fda000bf26110 */
[----:B------:R-:W-:Y:S05]  /*0440*/  @!P1 BRA `(.L_x_5) ;  /* 0xfffffffc00749947 */ /* 0x000fea000383ffff */
.L_x_1:
[----:B------:R-:W-:Y:S05]  /*0450*/  BSYNC.RECONVERGENT B0 ;  /* 0x0000000000007941 */ /* 0x000fea0003800200 */
.L_x_0:
[----:B------:R-:W0:Y:S01]  /*0460*/  LDCU.64 UR4, c[0x0][0x398] ;  /* 0x00007300ff0477ac */ /* 0x000e220008000a00 */
[----:B------:R-:W-:-:S05]  /*0470*/  IMAD.IADD R10, R17, 0x1, R10 ;  /* 0x00000001110a7824 */ /* 0x000fca00078e020a */
[----:B------:R-:W-:Y:S02]  /*0480*/  SHF.R.S32.HI R2, RZ, 0x1f, R10 ;  /* 0x0000001fff027819 */ /* 0x000fe4000001140a */
[----:B0-----:R-:W-:-:S04]  /*0490*/  ISETP.GE.U32.AND P1, PT, R10, UR4, PT ;  /* 0x000000040a007c0c */ /* 0x001fc8000bf26070 */
[----:B------:R-:W-:-:S13]  /*04a0*/  ISETP.GE.U32.AND.EX P1, PT, R2, UR5, PT, P1 ;  /* 0x0000000502007c0c */ /* 0x000fda000bf26110 */
[----:B------:R-:W-:Y:S05]  /*04b0*/  @!P1 BRA `(.L_x_6) ;  /* 0xfffffffc004c9947 */ /* 0x000fea000383ffff */
[----:B------:R-:W-:Y:S05]  /*04c0*/  EXIT ;  /* 0x000000000000794d */ /* 0x000fea0003800000 */
.L_x_7:
[----:B------:R-:W-:-:S00]  /*04d0*/  BRA `(.L_x_7) ;  /* 0xfffffffc00fc7947 */ /* 0x000fc0000383ffff */
[----:B------:R-:W-:-:S00]  /*04e0*/  NOP ;  /* 0x0000000000007918 */ /* 0x000fc00000000000 */
        /* <DEDUP_REMOVED lines=9> */
.L_x_100:


//--------------------- .text.fill_pitched_int8   --------------------------
	.section	.text.fill_pitched_int8,"ax",@progbits
	.align	128
        .global         fill_pitched_int8
        .type           fill_pitched_int8,@function
        .size           fill_pitched_int8,(.L_x_101 - fill_pitched_int8)
        .other          fill_pitched_int8,@"STO_CUDA_ENTRY STV_DEFAULT"
fill_pitched_int8:
.text.fill_pitched_int8:
        /* <DEDUP_REMOVED lines=30> */
[----:B---3--:R-:W-:Y:S01]  /*01e0*/  IMAD R17, R17, UR8, RZ ;  /* 0x0000000811117c24 */ /* 0x008fe2000f8e02ff */
[----:B-----5:R-:W-:-:S04]  /*01f0*/  PRMT R2, R2, 0x8880, RZ ;  /* 0x0000888002027816 */ /* 0x020fc800000000ff */
[----:B------:R-:W-:-:S07]  /*0200*/  PRMT R15, R2, 0x7710, RZ ;  /* 0x00007710020f7816 */ /* 0x000fce00000000ff */
.L_x_14:
[----:B------:R-:W-:Y:S04]  /*0210*/  BSSY.RECONVERGENT B0, `(.L_x_8) ;  /* 0x0000026000007945 */ /* 0x000fe80003800200 */
[----:B------:R-:W-:Y:S05]  /*0220*/  @P0 BRA `(.L_x_9) ;  /* 0x0000000000900947 */ /* 0x000fea0003800000 */
[----:B------:R-:W-:-:S07]  /*0230*/  IMAD.MOV.U32 R19, RZ, RZ, R0 ;  /* 0x000000ffff137224 */ /* 0x000fce00078e0000 */
.L_x_13:
[----:B------:R-:W0:Y:S01]  /*0240*/  LDC.64 R2, c[0x0][0x388] ;  /* 0x0000e200ff027b82 */ /* 0x000e220000000a00 */
[----:B------:R-:W-:Y:S01]  /*0250*/  BSSY.RECONVERGENT B1, `(.L_x_10) ;  /* 0x000001b000017945 */ /* 0x000fe20003800200 */
[----:B0-----:R-:W-:-:S04]  /*0260*/  ISETP.GE.U32.AND P1, PT, R11, R2, PT ;  /* 0x000000020b00720c */ /* 0x001fc80003f26070 */
[----:B------:R-:W-:-:S13]  /*0270*/  ISETP.GE.U32.AND.EX P1, PT, R14, R3, PT, P1 ;  /* 0x000000030e00720c */ /* 0x000fda0003f26110 */
[----:B------:R-:W-:Y:S05]  /*0280*/  @P1 BRA `(.L_x_11) ;  /* 0x00000000005c1947 */ /* 0x000fea0003800000 */
[----:B------:R-:W0:Y:S01]  /*0290*/  LDCU UR4, c[0x0][0x390] ;  /* 0x00007200ff0477ac */ /* 0x000e220008000800 */
[----:B------:R-:W1:Y:S01]  /*02a0*/  LDC.64 R6, c[0x0][0x3a0] ;  /* 0x0000e800ff067b82 */ /* 0x000e620000000a00 */
[----:B------:R-:W-:Y:S02]  /*02b0*/  IMAD.MOV.U32 R18, RZ, RZ, R12 ;  /* 0x000000ffff127224 */ /* 0x000fe400078e000c */
[----:B------:R-:W-:Y:S02]  /*02c0*/  IMAD.MOV.U32 R20, RZ, RZ, R11 ;  /* 0x000000ffff147224 */ /* 0x000fe400078e000b */
[----:B------:R-:W-:-:S03]  /*02d0*/  IMAD.MOV.U32 R22, RZ, RZ, R14 ;  /* 0x000000ffff167224 */ /* 0x000fc600078e000e */
[----:B------:R-:W2:Y:S01]  /*02e0*/  LDC.64 R4, c[0x0][0x380] ;  /* 0x0000e000ff047b82 */ /* 0x000ea20000000a00 */
[----:B0-----:R-:W-:-:S05]  /*02f0*/  IMAD R21, R10, UR4, R19 ;  /* 0x000000040a157c24 */ /* 0x001fca000f8e0213 */
[----:B------:R-:W-:-:S05]  /*0300*/  SHF.R.S32.HI R9, RZ, 0x1f, R21 ;  /* 0x0000001fff097819 */ /* 0x000fca0000011415 */
[----:B-1----:R-:W-:-:S04]  /*0310*/  IMAD R8, R9, R6, RZ ;  /* 0x0000000609087224 */ /* 0x002fc800078e02ff */
[----:B------:R-:W-:-:S07]  /*0320*/  IMAD R23, R21, R7, R8 ;  /* 0x0000000715177224 */ /* 0x000fce00078e0208 */
.L_x_12:
[----:B------:R-:W-:Y:S01]  /*0330*/  MOV R9, R22 ;  /* 0x0000001600097202 */ /* 0x000fe20000000f00 */
[----:B------:R-:W-:Y:S01]  /*0340*/  IMAD.MOV.U32 R8, RZ, RZ, R20 ;  /* 0x000000ffff087224 */ /* 0x000fe200078e0014 */
[--C-:B------:R-:W-:Y:S01]  /*0350*/  SHF.R.S32.HI R22, RZ, 0x1f, R18.reuse ;  /* 0x0000001fff167819 */ /* 0x100fe20000011412 */
[----:B------:R-:W-:Y:S02]  /*0360*/  IMAD.IADD R7, R13, 0x1, R18 ;  /* 0x000000010d077824 */ /* 0x000fe400078e0212 */
[----:B------:R-:W-:-:S04]  /*0370*/  IMAD.WIDE.U32 R8, R21, R6, R8 ;  /* 0x0000000615087225 */ /* 0x000fc800078e0008 */
[----:B------:R-:W-:Y:S01]  /*0380*/  IMAD.MOV.U32 R20, RZ, RZ, R18 ;  /* 0x000000ffff147224 */ /* 0x000fe200078e0012 */
[----:B--2---:R-:W-:-:S04]  /*0390*/  IADD3 R8, P1, PT, R8, R4, RZ ;  /* 0x0000000408087210 */ /* 0x004fc80007f3e0ff */
[----:B------:R-:W-:Y:S02]  /*03a0*/  IADD3.X R9, PT, PT, R5, R9, R23, P1, !PT ;  /* 0x0000000905097210 */ /* 0x000fe40000ffe417 */
[----:B------:R-:W-:Y:S01]  /*03b0*/  ISETP.GE.U32.AND P1, PT, R18, R2, PT ;  /* 0x000000021200720c */ /* 0x000fe20003f26070 */
[----:B------:R-:W-:Y:S02]  /*03c0*/  IMAD.MOV.U32 R18, RZ, RZ, R7 ;  /* 0x000000ffff127224 */ /* 0x000fe400078e0007 */
[----:B------:R0:W-:Y:S01]  /*03d0*/  STG.E.U8 desc[UR10][R8.64], R15 ;  /* 0x0000000f08007986 */ /* 0x0001e2000c10110a */
[----:B------:R-:W-:-:S13]  /*03e0*/  ISETP.GE.U32.AND.EX P1, PT, R22, R3, PT, P1 ;  /* 0x000000031600720c */ /* 0x000fda0003f26110 */
[----:B0-----:R-:W-:Y:S05]  /*03f0*/  @!P1 BRA `(.L_x_12) ;  /* 0xfffffffc00cc9947 */ /* 0x001fea000383ffff */
.L_x_11:
[----:B------:R-:W-:Y:S05]  /*0400*/  BSYNC.RECONVERGENT B1 ;  /* 0x0000000000017941 */ /* 0x000fea0003800200 */
.L_x_10:
[----:B------:R-:W0:Y:S01]  /*0410*/  LDCU.64 UR4, c[0x0][0x390] ;  /* 0x00007200ff0477ac */ /* 0x000e220008000a00 */
[----:B------:R-:W-:-:S04]  /*0420*/  IADD3 R19, PT, PT, R16, R19, RZ ;  /* 0x0000001310137210 */ /* 0x000fc80007ffe0ff */
[----:B------:R-:W-:Y:S02]  /*0430*/  SHF.R.S32.HI R2, RZ, 0x1f, R19 ;  /* 0x0000001fff027819 */ /* 0x000fe40000011413 */
[----:B0-----:R-:W-:-:S04]  /*0440*/  ISETP.GE.U32.AND P1, PT, R19, UR4, PT ;  /* 0x0000000413007c0c */ /* 0x001fc8000bf26070 */
[----:B------:R-:W-:-:S13]  /*0450*/  ISETP.GE.U32.AND.EX P1, PT, R2, UR5, PT, P1 ;  /* 0x0000000502007c0c */ /* 0x000fda000bf26110 */
[----:B------:R-:W-:Y:S05]  /*0460*/  @!P1 BRA `(.L_x_13) ;  /* 0xfffffffc00749947 */ /* 0x000fea000383ffff */
.L_x_9:
[----:B------:R-:W-:Y:S05]  /*0470*/  BSYNC.RECONVERGENT B0 ;  /* 0x0000000000007941 */ /* 0x000fea0003800200 */
.L_x_8:
[----:B------:R-:W0:Y:S01]  /*0480*/  LDCU.64 UR4, c[0x0][0x398] ;  /* 0x00007300ff0477ac */ /* 0x000e220008000a00 */
[----:B------:R-:W-:-:S05]  /*0490*/  IMAD.IADD R10, R17, 0x1, R10 ;  /* 0x00000001110a7824 */ /* 0x000fca00078e020a */
[----:B------:R-:W-:Y:S02]  /*04a0*/  SHF.R.S32.HI R2, RZ, 0x1f, R10 ;  /* 0x0000001fff027819 */ /* 0x000fe4000001140a */
[----:B0-----:R-:W-:-:S04]  /*04b0*/  ISETP.GE.U32.AND P1, PT, R10, UR4, PT ;  /* 0x000000040a007c0c */ /* 0x001fc8000bf26070 */
[----:B------:R-:W-:-:S13]  /*04c0*/  ISETP.GE.U32.AND.EX P1, PT, R2, UR5, PT, P1 ;  /* 0x0000000502007c0c */ /* 0x000fda000bf26110 */
[----:B------:R-:W-:Y:S05]  /*04d0*/  @!P1 BRA `(.L_x_14) ;  /* 0xfffffffc004c9947 */ /* 0x000fea000383ffff */
[----:B------:R-:W-:Y:S05]  /*04e0*/  EXIT ;  /* 0x000000000000794d */ /* 0x000fea0003800000 */
.L_x_15:
        /* <DEDUP_REMOVED lines=9> */
.L_x_101:


//--------------------- .text.fill_pitched_uint16 --------------------------
	.section	.text.fill_pitched_uint16,"ax",@progbits
	.align	128
        .global         fill_pitched_uint16
        .type           fill_pitched_uint16,@function
        .size           fill_pitched_uint16,(.L_x_102 - fill_pitched_uint16)
        .other          fill_pitched_uint16,@"STO_CUDA_ENTRY STV_DEFAULT"
fill_pitched_uint16:
.text.fill_pitched_uint16:
        /* <DEDUP_REMOVED lines=19> */
[----:B------:R-:W4:Y:S01]  /*0130*/  LDCU UR7, c[0x0][0x374] ;  /* 0x00006e80ff0777ac */ /* 0x000f220008000800 */
[----:B------:R-:W5:Y:S01]  /*0140*/  LDCU UR8, c[0x0][0x378] ;  /* 0x00006f00ff0877ac */ /* 0x000f620008000800 */
        /* <DEDUP_REMOVED lines=8> */
[----:B---3-5:R-:W-:-:S07]  /*01d0*/  IMAD R23, R23, UR8, RZ ;  /* 0x0000000817177c24 */ /* 0x028fce000f8e02ff */
.L_x_22:
[----:B------:R-:W-:Y:S04]  /*01e0*/  BSSY.RECONVERGENT B0, `(.L_x_16) ;  /* 0x0000027000007945 */ /* 0x000fe80003800200 */
[----:B------:R-:W-:Y:S05]  /*01f0*/  @P0 BRA `(.L_x_17) ;  /* 0x0000000000940947 */ /* 0x000fea0003800000 */
[----:B------:R-:W-:-:S07]  /*0200*/  IMAD.MOV.U32 R18, RZ, RZ, R0 ;  /* 0x000000ffff127224 */ /* 0x000fce00078e0000 */
.L_x_21:
[----:B------:R-:W0:Y:S01]  /*0210*/  LDC.64 R2, c[0x0][0x388] ;  /* 0x0000e200ff027b82 */ /* 0x000e220000000a00 */
[----:B------:R-:W-:Y:S01]  /*0220*/  BSSY.RECONVERGENT B1, `(.L_x_18) ;  /* 0x000001c000017945 */ /* 0x000fe20003800200 */
[----:B0-----:R-:W-:-:S04]  /*0230*/  ISETP.GE.U32.AND P1, PT, R13, R2, PT ;  /* 0x000000020d00720c */ /* 0x001fc80003f26070 */
[----:B------:R-:W-:-:S13]  /*0240*/  ISETP.GE.U32.AND.EX P1, PT, R16, R3, PT, P1 ;  /* 0x000000031000720c */ /* 0x000fda0003f26110 */
[----:B------:R-:W-:Y:S05]  /*0250*/  @P1 BRA `(.L_x_19) ;  /* 0x0000000000601947 */ /* 0x000fea0003800000 */
[----:B------:R-:W0:Y:S01]  /*0260*/  LDCU UR4, c[0x0][0x390] ;  /* 0x00007200ff0477ac */ /* 0x000e220008000800 */
[----:B------:R-:W1:Y:S01]  /*0270*/  LDC.64 R6, c[0x0][0x3a0] ;  /* 0x0000e800ff067b82 */ /* 0x000e620000000a00 */
[----:B------:R-:W-:-:S07]  /*0280*/  IMAD.MOV.U32 R20, RZ, RZ, R13 ;  /* 0x000000ffff147224 */ /* 0x000fce00078e000d */
[----:B------:R-:W2:Y:S08]  /*0290*/  LDC.U16 R21, c[0x0][0x3a8] ;  /* 0x0000ea00ff157b82 */ /* 0x000eb00000000400 */
[----:B------:R-:W3:Y:S01]  /*02a0*/  LDC.64 R4, c[0x0][0x380] ;  /* 0x0000e000ff047b82 */ /* 0x000ee20000000a00 */
[----:B0-----:R-:W-:-:S05]  /*02b0*/  IMAD R19, R12, UR4, R18 ;  /* 0x000000040c137c24 */ /* 0x001fca000f8e0212 */
[----:B------:R-:W-:-:S05]  /*02c0*/  SHF.R.S32.HI R9, RZ, 0x1f, R19 ;  /* 0x0000001fff097819 */ /* 0x000fca0000011413 */
[----:B-1----:R-:W-:Y:S01]  /*02d0*/  IMAD R8, R9, R6, RZ ;  /* 0x0000000609087224 */ /* 0x002fe200078e02ff */
[----:B------:R-:W-:-:S03]  /*02e0*/  MOV R9, R16 ;  /* 0x0000001000097202 */ /* 0x000fc60000000f00 */
[----:B------:R-:W-:Y:S02]  /*02f0*/  IMAD R25, R19, R7, R8 ;  /* 0x0000000713197224 */ /* 0x000fe400078e0208 */
[----:B------:R-:W-:-:S07]  /*0300*/  IMAD.MOV.U32 R7, RZ, RZ, R14 ;  /* 0x000000ffff077224 */ /* 0x000fce00078e000e */
.L_x_20:
[----:B------:R-:W-:Y:S02]  /*0310*/  IMAD.MOV.U32 R8, RZ, RZ, R20 ;  /* 0x000000ffff087224 */ /* 0x000fe400078e0014 */
[----:B------:R-:W-:Y:S02]  /*0320*/  IMAD.MOV.U32 R20, RZ, RZ, R7 ;  /* 0x000000ffff147224 */ /* 0x000fe400078e0007 */
[----:B------:R-:W-:-:S04]  /*0330*/  IMAD.WIDE.U32 R8, R19, R6, R8 ;  /* 0x0000000613087225 */ /* 0x000fc800078e0008 */
[----:B------:R-:W-:Y:S01]  /*0340*/  IMAD.IADD R9, R9, 0x1, R25 ;  /* 0x0000000109097824 */ /* 0x000fe200078e0219 */
[----:B---3--:R-:W-:-:S04]  /*0350*/  LEA R10, P1, R8, R4, 0x1 ;  /* 0x00000004080a7211 */ /* 0x008fc800078208ff */
[----:B------:R-:W-:Y:S02]  /*0360*/  LEA.HI.X R11, R8, R5, R9, 0x1, P1 ;  /* 0x00000005080b7211 */ /* 0x000fe400008f0c09 */
[----:B------:R-:W-:Y:S02]  /*0370*/  ISETP.GE.U32.AND P1, PT, R7, R2, PT ;  /* 0x000000020700720c */ /* 0x000fe40003f26070 */
[----:B------:R-:W-:Y:S01]  /*0380*/  SHF.R.S32.HI R9, RZ, 0x1f, R7 ;  /* 0x0000001fff097819 */ /* 0x000fe20000011407 */
[----:B--2---:R0:W-:Y:S01]  /*0390*/  STG.E.U16 desc[UR10][R10.64], R21 ;  /* 0x000000150a007986 */ /* 0x0041e2000c10150a */
[----:B------:R-:W-:Y:S02]  /*03a0*/  IADD3 R8, PT, PT, R15, R7, RZ ;  /* 0x000000070f087210 */ /* 0x000fe40007ffe0ff */
[----:B------:R-:W-:-:S03]  /*03b0*/  ISETP.GE.U32.AND.EX P1, PT, R9, R3, PT, P1 ;  /* 0x000000030900720c */ /* 0x000fc60003f26110 */
[----:B------:R-:W-:-:S10]  /*03c0*/  IMAD.MOV.U32 R7, RZ, RZ, R8 ;  /* 0x000000ffff077224 */ /* 0x000fd400078e0008 */
[----:B0-----:R-:W-:Y:S05]  /*03d0*/  @!P1 BRA `(.L_x_20) ;  /* 0xfffffffc00cc9947 */ /* 0x001fea000383ffff */
.L_x_19:
[----:B------:R-:W-:Y:S05]  /*03e0*/  BSYNC.RECONVERGENT B1 ;  /* 0x0000000000017941 */ /* 0x000fea0003800200 */
.L_x_18:
[----:B------:R-:W0:Y:S01]  /*03f0*/  LDCU.64 UR4, c[0x0][0x390] ;  /* 0x00007200ff0477ac */ /* 0x000e220008000a00 */
[----:B------:R-:W-:-:S04]  /*0400*/  IADD3 R18, PT, PT, R17, R18, RZ ;  /* 0x0000001211127210 */ /* 0x000fc80007ffe0ff */
[----:B------:R-:W-:Y:S02]  /*0410*/  SHF.R.S32.HI R2, RZ, 0x1f, R18 ;  /* 0x0000001fff027819 */ /* 0x000fe40000011412 */
[----:B0-----:R-:W-:-:S04]  /*0420*/  ISETP.GE.U32.AND P1, PT, R18, UR4, PT ;  /* 0x0000000412007c0c */ /* 0x001fc8000bf26070 */
[----:B------:R-:W-:-:S13]  /*0430*/  ISETP.GE.U32.AND.EX P1, PT, R2, UR5, PT, P1 ;  /* 0x0000000502007c0c */ /* 0x000fda000bf26110 */
[----:B------:R-:W-:Y:S05]  /*0440*/  @!P1 BRA `(.L_x_21) ;  /* 0xfffffffc00709947 */ /* 0x000fea000383ffff */
.L_x_17:
[----:B------:R-:W-:Y:S05]  /*0450*/  BSYNC.RECONVERGENT B0 ;  /* 0x0000000000007941 */ /* 0x000fea0003800200 */
.L_x_16:
[----:B------:R-:W0:Y:S01]  /*0460*/  LDCU.64 UR4, c[0x0][0x398] ;  /* 0x00007300ff0477ac */ /* 0x000e220008000a00 */
[----:B------:R-:W-:-:S05]  /*0470*/  IMAD.IADD R12, R23, 0x1, R12 ;  /* 0x00000001170c7824 */ /* 0x000fca00078e020c */
[----:B------:R-:W-:Y:S02]  /*0480*/  SHF.R.S32.HI R2, RZ, 0x1f, R12 ;  /* 0x0000001fff027819 */ /* 0x000fe4000001140c */
[----:B0-----:R-:W-:-:S04]  /*0490*/  ISETP.GE.U32.AND P1, PT, R12, UR4, PT ;  /* 0x000000040c007c0c */ /* 0x001fc8000bf26070 */
[----:B------:R-:W-:-:S13]  /*04a0*/  ISETP.GE.U32.AND.EX P1, PT, R2, UR5, PT, P1 ;  /* 0x0000000502007c0c */ /* 0x000fda000bf26110 */
[----:B------:R-:W-:Y:S05]  /*04b0*/  @!P1 BRA `(.L_x_22) ;  /* 0xfffffffc00489947 */ /* 0x000fea000383ffff */
[----:B------:R-:W-:Y:S05]  /*04c0*/  EXIT ;  /* 0x000000000000794d */ /* 0x000fea0003800000 */
.L_x_23:
        /* <DEDUP_REMOVED lines=11> */
.L_x_102:


//--------------------- .text.fill_pitched_int16  --------------------------
	.section	.text.fill_pitched_int16,"ax",@progbits
	.align	128
        .global         fill_pitched_int16
        .type           fill_pitched_int16,@function
        .size           fill_pitched_int16,(.L_x_103 - fill_pitched_int16)
        .other          fill_pitched_int16,@"STO_CUDA_ENTRY STV_DEFAULT"
fill_pitched_int16:
.text.fill_pitched_int16:
        /* <DEDUP_REMOVED lines=30> */
.L_x_30:
[----:B------:R-:W-:Y:S04]  /*01e0*/  BSSY.RECONVERGENT B0, `(.L_x_24) ;  /* 0x0000027000007945 */ /* 0x000fe80003800200 */
[----:B------:R-:W-:Y:S05]  /*01f0*/  @P0 BRA `(.L_x_25) ;  /* 0x0000000000940947 */ /* 0x000fea0003800000 */
[----:B------:R-:W-:-:S07]  /*0200*/  IMAD.MOV.U32 R18, RZ, RZ, R0 ;  /* 0x000000ffff127224 */ /* 0x000fce00078e0000 */
.L_x_29:
        /* <DEDUP_REMOVED lines=16> */
.L_x_28:
        /* <DEDUP_REMOVED lines=13> */
.L_x_27:
[----:B------:R-:W-:Y:S05]  /*03e0*/  BSYNC.RECONVERGENT B1 ;  /* 0x0000000000017941 */ /* 0x000fea0003800200 */
.L_x_26:
[----:B------:R-:W0:Y:S01]  /*03f0*/  LDCU.64 UR4, c[0x0][0x390] ;  /* 0x00007200ff0477ac */ /* 0x000e220008000a00 */
[----:B------:R-:W-:-:S04]  /*0400*/  IADD3 R18, PT, PT, R17, R18, RZ ;  /* 0x0000001211127210 */ /* 0x000fc80007ffe0ff */
[----:B------:R-:W-:Y:S02]  /*0410*/  SHF.R.S32.HI R2, RZ, 0x1f, R18 ;  /* 0x0000001fff027819 */ /* 0x000fe40000011412 */
[----:B0-----:R-:W-:-:S04]  /*0420*/  ISETP.GE.U32.AND P1, PT, R18, UR4, PT ;  /* 0x0000000412007c0c */ /* 0x001fc8000bf26070 */
[----:B------:R-:W-:-:S13]  /*0430*/  ISETP.GE.U32.AND.EX P1, PT, R2, UR5, PT, P1 ;  /* 0x0000000502007c0c */ /* 0x000fda000bf26110 */
[----:B------:R-:W-:Y:S05]  /*0440*/  @!P1 BRA `(.L_x_29) ;  /* 0xfffffffc00709947 */ /* 0x000fea000383ffff */
.L_x_25:
[----:B------:R-:W-:Y:S05]  /*0450*/  BSYNC.RECONVERGENT B0 ;  /* 0x0000000000007941 */ /* 0x000fea0003800200 */
.L_x_24:
[----:B------:R-:W0:Y:S01]  /*0460*/  LDCU.64 UR4, c[0x0][0x398] ;  /* 0x00007300ff0477ac */ /* 0x000e220008000a00 */
[----:B------:R-:W-:-:S05]  /*0470*/  IMAD.IADD R12, R23, 0x1, R12 ;  /* 0x00000001170c7824 */ /* 0x000fca00078e020c */
[----:B------:R-:W-:Y:S02]  /*0480*/  SHF.R.S32.HI R2, RZ, 0x1f, R12 ;  /* 0x0000001fff027819 */ /* 0x000fe4000001140c */
[----:B0-----:R-:W-:-:S04]  /*0490*/  ISETP.GE.U32.AND P1, PT, R12, UR4, PT ;  /* 0x000000040c007c0c */ /* 0x001fc8000bf26070 */
[----:B------:R-:W-:-:S13]  /*04a0*/  ISETP.GE.U32.AND.EX P1, PT, R2, UR5, PT, P1 ;  /* 0x0000000502007c0c */ /* 0x000fda000bf26110 */
[----:B------:R-:W-:Y:S05]  /*04b0*/  @!P1 BRA `(.L_x_30) ;  /* 0xfffffffc00489947 */ /* 0x000fea000383ffff */
[----:B------:R-:W-:Y:S05]  /*04c0*/  EXIT ;  /* 0x000000000000794d */ /* 0x000fea0003800000 */
.L_x_31:
        /* <DEDUP_REMOVED lines=11> */
.L_x_103:


//--------------------- .text.fill_pitched_uint32 --------------------------
	.section	.text.fill_pitched_uint32,"ax",@progbits
	.align	128
        .global         fill_pitched_uint32
        .type           fill_pitched_uint32,@function
        .size           fill_pitched_uint32,(.L_x_104 - fill_pitched_uint32)
        .other          fill_pitched_uint32,@"STO_CUDA_ENTRY STV_DEFAULT"
fill_pitched_uint32:
.text.fill_pitched_uint32:
        /* <DEDUP_REMOVED lines=30> */
.L_x_38:
[----:B------:R-:W-:Y:S04]  /*01e0*/  BSSY.RECONVERGENT B0, `(.L_x_32) ;  /* 0x0000027000007945 */ /* 0x000fe80003800200 */
[----:B------:R-:W-:Y:S05]  /*01f0*/  @P0 BRA `(.L_x_33) ;  /* 0x0000000000940947 */ /* 0x000fea0003800000 */
[----:B------:R-:W-:-:S07]  /*0200*/  IMAD.MOV.U32 R18, RZ, RZ, R0 ;  /* 0x000000ffff127224 */ /* 0x000fce00078e0000 */
.L_x_37:
        /* <DEDUP_REMOVED lines=8> */
[----:B------:R-:W2:Y:S08]  /*0290*/  LDC R21, c[0x0][0x3a8] ;  /* 0x0000ea00ff157b82 */ /* 0x000eb00000000800 */
[----:B------:R-:W3:Y:S01]  /*02a0*/  LDC.64 R4, c[0x0][0x380] ;  /* 0x0000e000ff047b82 */ /* 0x000ee20000000a00 */
[----:B0-----:R-:W-:-:S05]  /*02b0*/  IMAD R19, R12, UR4, R18 ;  /* 0x000000040c137c24 */ /* 0x001fca000f8e0212 */
[----:B------:R-:W-:-:S05]  /*02c0*/  SHF.R.S32.HI R9, RZ, 0x1f, R19 ;  /* 0x0000001fff097819 */ /* 0x000fca0000011413 */
[----:B-1----:R-:W-:Y:S01]  /*02d0*/  IMAD R8, R9, R6, RZ ;  /* 0x0000000609087224 */ /* 0x002fe200078e02ff */
[----:B------:R-:W-:-:S03]  /*02e0*/  MOV R9, R16 ;  /* 0x0000001000097202 */ /* 0x000fc60000000f00 */
[----:B------:R-:W-:Y:S02]  /*02f0*/  IMAD R25, R19, R7, R8 ;  /* 0x0000000713197224 */ /* 0x000fe400078e0208 */
[----:B------:R-:W-:-:S07]  /*0300*/  IMAD.MOV.U32 R7, RZ, RZ, R14 ;  /* 0x000000ffff077224 */ /* 0x000fce00078e000e */
.L_x_36:
        /* <DEDUP_REMOVED lines=8> */
[----:B--2---:R0:W-:Y:S01]  /*0390*/  STG.E desc[UR10][R10.64], R21 ;  /* 0x000000150a007986 */ /* 0x0041e2000c10190a */
[----:B------:R-:W-:Y:S02]  /*03a0*/  IADD3 R8, PT, PT, R15, R7, RZ ;  /* 0x000000070f087210 */ /* 0x000fe40007ffe0ff */
[----:B------:R-:W-:-:S03]  /*03b0*/  ISETP.GE.U32.AND.EX P1, PT, R9, R3, PT, P1 ;  /* 0x000000030900720c */ /* 0x000fc60003f26110 */
[----:B------:R-:W-:-:S10]  /*03c0*/  IMAD.MOV.U32 R7, RZ, RZ, R8 ;  /* 0x000000ffff077224 */ /* 0x000fd400078e0008 */
[----:B0-----:R-:W-:Y:S05]  /*03d0*/  @!P1 BRA `(.L_x_36) ;  /* 0xfffffffc00cc9947 */ /* 0x001fea000383ffff */
.L_x_35:
[----:B------:R-:W-:Y:S05]  /*03e0*/  BSYNC.RECONVERGENT B1 ;  /* 0x0000000000017941 */ /* 0x000fea0003800200 */
.L_x_34:
[----:B------:R-:W0:Y:S01]  /*03f0*/  LDCU.64 UR4, c[0x0][0x390] ;  /* 0x00007200ff0477ac */ /* 0x000e220008000a00 */
[----:B------:R-:W-:-:S04]  /*0400*/  IADD3 R18, PT, PT, R17, R18, RZ ;  /* 0x0000001211127210 */ /* 0x000fc80007ffe0ff */
[----:B------:R-:W-:Y:S02]  /*0410*/  SHF.R.S32.HI R2, RZ, 0x1f, R18 ;  /* 0x0000001fff027819 */ /* 0x000fe40000011412 */
[----:B0-----:R-:W-:-:S04]  /*0420*/  ISETP.GE.U32.AND P1, PT, R18, UR4, PT ;  /* 0x0000000412007c0c */ /* 0x001fc8000bf26070 */
[----:B------:R-:W-:-:S13]  /*0430*/  ISETP.GE.U32.AND.EX P1, PT, R2, UR5, PT, P1 ;  /* 0x0000000502007c0c */ /* 0x000fda000bf26110 */
[----:B------:R-:W-:Y:S05]  /*0440*/  @!P1 BRA `(.L_x_37) ;  /* 0xfffffffc00709947 */ /* 0x000fea000383ffff */
.L_x_33:
[----:B------:R-:W-:Y:S05]  /*0450*/  BSYNC.RECONVERGENT B0 ;  /* 0x0000000000007941 */ /* 0x000fea0003800200 */
.L_x_32:
[----:B------:R-:W0:Y:S01]  /*0460*/  LDCU.64 UR4, c[0x0][0x398] ;  /* 0x00007300ff0477ac */ /* 0x000e220008000a00 */
[----:B------:R-:W-:-:S05]  /*0470*/  IMAD.IADD R12, R23, 0x1, R12 ;  /* 0x00000001170c7824 */ /* 0x000fca00078e020c */
[----:B------:R-:W-:Y:S02]  /*0480*/  SHF.R.S32.HI R2, RZ, 0x1f, R12 ;  /* 0x0000001fff027819 */ /* 0x000fe4000001140c */
[----:B0-----:R-:W-:-:S04]  /*0490*/  ISETP.GE.U32.AND P1, PT, R12, UR4, PT ;  /* 0x000000040c007c0c */ /* 0x001fc8000bf26070 */
[----:B------:R-:W-:-:S13]  /*04a0*/  ISETP.GE.U32.AND.EX P1, PT, R2, UR5, PT, P1 ;  /* 0x0000000502007c0c */ /* 0x000fda000bf26110 */
[----:B------:R-:W-:Y:S05]  /*04b0*/  @!P1 BRA `(.L_x_38) ;  /* 0xfffffffc00489947 */ /* 0x000fea000383ffff */
[----:B------:R-:W-:Y:S05]  /*04c0*/  EXIT ;  /* 0x000000000000794d */ /* 0x000fea0003800000 */
.L_x_39:
        /* <DEDUP_REMOVED lines=11> */
.L_x_104:


//--------------------- .text.fill_pitched_int32  --------------------------
	.section	.text.fill_pitched_int32,"ax",@progbits
	.align	128
        .global         fill_pitched_int32
        .type           fill_pitched_int32,@function
        .size           fill_pitched_int32,(.L_x_105 - fill_pitched_int32)
        .other          fill_pitched_int32,@"STO_CUDA_ENTRY STV_DEFAULT"
fill_pitched_int32:
.text.fill_pitched_int32:
        /* <DEDUP_REMOVED lines=30> */
.L_x_46:
[----:B------:R-:W-:Y:S04]  /*01e0*/  BSSY.RECONVERGENT B0, `(.L_x_40) ;  /* 0x0000027000007945 */ /* 0x000fe80003800200 */
[----:B------:R-:W-:Y:S05]  /*01f0*/  @P0 BRA `(.L_x_41) ;  /* 0x0000000000940947 */ /* 0x000fea0003800000 */
[----:B------:R-:W-:-:S07]  /*0200*/  IMAD.MOV.U32 R18, RZ, RZ, R0 ;  /* 0x000000ffff127224 */ /* 0x000fce00078e0000 */
.L_x_45:
        /* <DEDUP_REMOVED lines=16> */
.L_x_44:
        /* <DEDUP_REMOVED lines=13> */
.L_x_43:
[----:B------:R-:W-:Y:S05]  /*03e0*/  BSYNC.RECONVERGENT B1 ;  /* 0x0000000000017941 */ /* 0x000fea0003800200 */
.L_x_42:
[----:B------:R-:W0:Y:S01]  /*03f0*/  LDCU.64 UR4, c[0x0][0x390] ;  /* 0x00007200ff0477ac */ /* 0x000e220008000a00 */
[----:B------:R-:W-:-:S04]  /*0400*/  IADD3 R18, PT, PT, R17, R18, RZ ;  /* 0x0000001211127210 */ /* 0x000fc80007ffe0ff */
[----:B------:R-:W-:Y:S02]  /*0410*/  SHF.R.S32.HI R2, RZ, 0x1f, R18 ;  /* 0x0000001fff027819 */ /* 0x000fe40000011412 */
[----:B0-----:R-:W-:-:S04]  /*0420*/  ISETP.GE.U32.AND P1, PT, R18, UR4, PT ;  /* 0x0000000412007c0c */ /* 0x001fc8000bf26070 */
[----:B------:R-:W-:-:S13]  /*0430*/  ISETP.GE.U32.AND.EX P1, PT, R2, UR5, PT, P1 ;  /* 0x0000000502007c0c */ /* 0x000fda000bf26110 */
[----:B------:R-:W-:Y:S05]  /*0440*/  @!P1 BRA `(.L_x_45) ;  /* 0xfffffffc00709947 */ /* 0x000fea000383ffff */
.L_x_41:
[----:B------:R-:W-:Y:S05]  /*0450*/  BSYNC.RECONVERGENT B0 ;  /* 0x0000000000007941 */ /* 0x000fea0003800200 */
.L_x_40:
[----:B------:R-:W0:Y:S01]  /*0460*/  LDCU.64 UR4, c[0x0][0x398] ;  /* 0x00007300ff0477ac */ /* 0x000e220008000a00 */
[----:B------:R-:W-:-:S05]  /*0470*/  IMAD.IADD R12, R23, 0x1, R12 ;  /* 0x00000001170c7824 */ /* 0x000fca00078e020c */
[----:B------:R-:W-:Y:S02]  /*0480*/  SHF.R.S32.HI R2, RZ, 0x1f, R12 ;  /* 0x0000001fff027819 */ /* 0x000fe4000001140c */
[----:B0-----:R-:W-:-:S04]  /*0490*/  ISETP.GE.U32.AND P1, PT, R12, UR4, PT ;  /* 0x000000040c007c0c */ /* 0x001fc8000bf26070 */
[----:B------:R-:W-:-:S13]  /*04a0*/  ISETP.GE.U32.AND.EX P1, PT, R2, UR5, PT, P1 ;  /* 0x0000000502007c0c */ /* 0x000fda000bf26110 */
[----:B------:R-:W-:Y:S05]  /*04b0*/  @!P1 BRA `(.L_x_46) ;  /* 0xfffffffc00489947 */ /* 0x000fea000383ffff */
[----:B------:R-:W-:Y:S05]  /*04c0*/  EXIT ;  /* 0x000000000000794d */ /* 0x000fea0003800000 */
.L_x_47:
        /* <DEDUP_REMOVED lines=11> */
.L_x_105:


//--------------------- .text.fill_pitched_uint64 --------------------------
	.section	.text.fill_pitched_uint64,"ax",@progbits
	.align	128
        .global         fill_pitched_uint64
        .type           fill_pitched_uint64,@function
        .size           fill_pitched_uint64,(.L_x_106 - fill_pitched_uint64)
        .other          fill_pitched_uint64,@"STO_CUDA_ENTRY STV_DEFAULT"
fill_pitched_uint64:
.text.fill_pitched_uint64:
        /* <DEDUP_REMOVED lines=30> */
.L_x_54:
[----:B------:R-:W-:Y:S04]  /*01e0*/  BSSY.RECONVERGENT B0, `(.L_x_48) ;  /* 0x0000027000007945 */ /* 0x000fe80003800200 */
[----:B------:R-:W-:Y:S05]  /*01f0*/  @P0 BRA `(.L_x_49) ;  /* 0x0000000000940947 */ /* 0x000fea0003800000 */
[----:B------:R-:W-:-:S07]  /*0200*/  IMAD.MOV.U32 R20, RZ, RZ, R0 ;  /* 0x000000ffff147224 */ /* 0x000fce00078e0000 */
.L_x_53:
        /* <DEDUP_REMOVED lines=8> */
[----:B------:R-:W2:Y:S08]  /*0290*/  LDC.64 R4, c[0x0][0x3a8] ;  /* 0x0000ea00ff047b82 */ /* 0x000eb00000000a00 */
[----:B------:R-:W3:Y:S01]  /*02a0*/  LDC.64 R6, c[0x0][0x380] ;  /* 0x0000e000ff067b82 */ /* 0x000ee20000000a00 */
[----:B0-----:R-:W-:-:S05]  /*02b0*/  IMAD R23, R14, UR4, R20 ;  /* 0x000000040e177c24 */ /* 0x001fca000f8e0214 */
[----:B------:R-:W-:-:S05]  /*02c0*/  SHF.R.S32.HI R11, RZ, 0x1f, R23 ;  /* 0x0000001fff0b7819 */ /* 0x000fca0000011417 */
[----:B-1----:R-:W-:Y:S01]  /*02d0*/  IMAD R10, R11, R8, RZ ;  /* 0x000000080b0a7224 */ /* 0x002fe200078e02ff */
[----:B------:R-:W-:-:S03]  /*02e0*/  MOV R11, R18 ;  /* 0x00000012000b7202 */ /* 0x000fc60000000f00 */
[----:B------:R-:W-:Y:S02]  /*02f0*/  IMAD R25, R23, R9, R10 ;  /* 0x0000000917197224 */ /* 0x000fe400078e020a */
[----:B------:R-:W-:-:S07]  /*0300*/  IMAD.MOV.U32 R9, RZ, RZ, R16 ;  /* 0x000000ffff097224 */ /* 0x000fce00078e0010 */
.L_x_52:
        /* <DEDUP_REMOVED lines=8> */
[----:B--2---:R0:W-:Y:S01]  /*0390*/  STG.E.64 desc[UR10][R12.64], R4 ;  /* 0x000000040c007986 */ /* 0x0041e2000c101b0a */
[----:B------:R-:W-:Y:S02]  /*03a0*/  IADD3 R10, PT, PT, R17, R9, RZ ;  /* 0x00000009110a7210 */ /* 0x000fe40007ffe0ff */
[----:B------:R-:W-:-:S03]  /*03b0*/  ISETP.GE.U32.AND.EX P1, PT, R11, R3, PT, P1 ;  /* 0x000000030b00720c */ /* 0x000fc60003f26110 */
[----:B------:R-:W-:-:S10]  /*03c0*/  IMAD.MOV.U32 R9, RZ, RZ, R10 ;  /* 0x000000ffff097224 */ /* 0x000fd400078e000a */
[----:B0-----:R-:W-:Y:S05]  /*03d0*/  @!P1 BRA `(.L_x_52) ;  /* 0xfffffffc00cc9947 */ /* 0x001fea000383ffff */
.L_x_51:
[----:B------:R-:W-:Y:S05]  /*03e0*/  BSYNC.RECONVERGENT B1 ;  /* 0x0000000000017941 */ /* 0x000fea0003800200 */
.L_x_50:
[----:B------:R-:W0:Y:S01]  /*03f0*/  LDCU.64 UR4, c[0x0][0x390] ;  /* 0x00007200ff0477ac */ /* 0x000e220008000a00 */
[----:B------:R-:W-:-:S04]  /*0400*/  IADD3 R20, PT, PT, R19, R20, RZ ;  /* 0x0000001413147210 */ /* 0x000fc80007ffe0ff */
[----:B------:R-:W-:Y:S02]  /*0410*/  SHF.R.S32.HI R2, RZ, 0x1f, R20 ;  /* 0x0000001fff027819 */ /* 0x000fe40000011414 */
[----:B0-----:R-:W-:-:S04]  /*0420*/  ISETP.GE.U32.AND P1, PT, R20, UR4, PT ;  /* 0x0000000414007c0c */ /* 0x001fc8000bf26070 */
[----:B------:R-:W-:-:S13]  /*0430*/  ISETP.GE.U32.AND.EX P1, PT, R2, UR5, PT, P1 ;  /* 0x0000000502007c0c */ /* 0x000fda000bf26110 */
[----:B------:R-:W-:Y:S05]  /*0440*/  @!P1 BRA `(.L_x_53) ;  /* 0xfffffffc00709947 */ /* 0x000fea000383ffff */
.L_x_49:
[----:B------:R-:W-:Y:S05]  /*0450*/  BSYNC.RECONVERGENT B0 ;  /* 0x0000000000007941 */ /* 0x000fea0003800200 */
.L_x_48:
[----:B------:R-:W0:Y:S01]  /*0460*/  LDCU.64 UR4, c[0x0][0x398] ;  /* 0x00007300ff0477ac */ /* 0x000e220008000a00 */
[----:B------:R-:W-:-:S05]  /*0470*/  IMAD.IADD R14, R21, 0x1, R14 ;  /* 0x00000001150e7824 */ /* 0x000fca00078e020e */
[----:B------:R-:W-:Y:S02]  /*0480*/  SHF.R.S32.HI R2, RZ, 0x1f, R14 ;  /* 0x0000001fff027819 */ /* 0x000fe4000001140e */
[----:B0-----:R-:W-:-:S04]  /*0490*/  ISETP.GE.U32.AND P1, PT, R14, UR4, PT ;  /* 0x000000040e007c0c */ /* 0x001fc8000bf26070 */
[----:B------:R-:W-:-:S13]  /*04a0*/  ISETP.GE.U32.AND.EX P1, PT, R2, UR5, PT, P1 ;  /* 0x0000000502007c0c */ /* 0x000fda000bf26110 */
[----:B------:R-:W-:Y:S05]  /*04b0*/  @!P1 BRA `(.L_x_54) ;  /* 0xfffffffc00489947 */ /* 0x000fea000383ffff */
[----:B------:R-:W-:Y:S05]  /*04c0*/  EXIT ;  /* 0x000000000000794d */ /* 0x000fea0003800000 */
.L_x_55:
        /* <DEDUP_REMOVED lines=11> */
.L_x_106:


//--------------------- .text.fill_pitched_int64  --------------------------
	.section	.text.fill_pitched_int64,"ax",@progbits
	.align	128
        .global         fill_pitched_int64
        .type           fill_pitched_int64,@function
        .size           fill_pitched_int64,(.L_x_107 - fill_pitched_int64)
        .other          fill_pitched_int64,@"STO_CUDA_ENTRY STV_DEFAULT"
fill_pitched_int64:
.text.fill_pitched_int64:
        /* <DEDUP_REMOVED lines=30> */
.L_x_62:
[----:B------:R-:W-:Y:S04]  /*01e0*/  BSSY.RECONVERGENT B0, `(.L_x_56) ;  /* 0x0000027000007945 */ /* 0x000fe80003800200 */
[----:B------:R-:W-:Y:S05]  /*01f0*/  @P0 BRA `(.L_x_57) ;  /* 0x0000000000940947 */ /* 0x000fea0003800000 */
[----:B------:R-:W-:-:S07]  /*0200*/  IMAD.MOV.U32 R20, RZ, RZ, R0 ;  /* 0x000000ffff147224 */ /* 0x000fce00078e0000 */
.L_x_61:
        /* <DEDUP_REMOVED lines=16> */
.L_x_60:
        /* <DEDUP_REMOVED lines=13> */
.L_x_59:
[----:B------:R-:W-:Y:S05]  /*03e0*/  BSYNC.RECONVERGENT B1 ;  /* 0x0000000000017941 */ /* 0x000fea0003800200 */
.L_x_58:
[----:B------:R-:W0:Y:S01]  /*03f0*/  LDCU.64 UR4, c[0x0][0x390] ;  /* 0x00007200ff0477ac */ /* 0x000e220008000a00 */
[----:B------:R-:W-:-:S04]  /*0400*/  IADD3 R20, PT, PT, R19, R20, RZ ;  /* 0x0000001413147210 */ /* 0x000fc80007ffe0ff */
[----:B------:R-:W-:Y:S02]  /*0410*/  SHF.R.S32.HI R2, RZ, 0x1f, R20 ;  /* 0x0000001fff027819 */ /* 0x000fe40000011414 */
[----:B0-----:R-:W-:-:S04]  /*0420*/  ISETP.GE.U32.AND P1, PT, R20, UR4, PT ;  /* 0x0000000414007c0c */ /* 0x001fc8000bf26070 */
[----:B------:R-:W-:-:S13]  /*0430*/  ISETP.GE.U32.AND.EX P1, PT, R2, UR5, PT, P1 ;  /* 0x0000000502007c0c */ /* 0x000fda000bf26110 */
[----:B------:R-:W-:Y:S05]  /*0440*/  @!P1 BRA `(.L_x_61) ;  /* 0xfffffffc00709947 */ /* 0x000fea000383ffff */
.L_x_57:
[----:B------:R-:W-:Y:S05]  /*0450*/  BSYNC.RECONVERGENT B0 ;  /* 0x0000000000007941 */ /* 0x000fea0003800200 */
.L_x_56:
[----:B------:R-:W0:Y:S01]  /*0460*/  LDCU.64 UR4, c[0x0][0x398] ;  /* 0x00007300ff0477ac */ /* 0x000e220008000a00 */
[----:B------:R-:W-:-:S05]  /*0470*/  IMAD.IADD R14, R21, 0x1, R14 ;  /* 0x00000001150e7824 */ /* 0x000fca00078e020e */
[----:B------:R-:W-:Y:S02]  /*0480*/  SHF.R.S32.HI R2, RZ, 0x1f, R14 ;  /* 0x0000001fff027819 */ /* 0x000fe4000001140e */
[----:B0-----:R-:W-:-:S04]  /*0490*/  ISETP.GE.U32.AND P1, PT, R14, UR4, PT ;  /* 0x000000040e007c0c */ /* 0x001fc8000bf26070 */
[----:B------:R-:W-:-:S13]  /*04a0*/  ISETP.GE.U32.AND.EX P1, PT, R2, UR5, PT, P1 ;  /* 0x0000000502007c0c */ /* 0x000fda000bf26110 */
[----:B------:R-:W-:Y:S05]  /*04b0*/  @!P1 BRA `(.L_x_62) ;  /* 0xfffffffc00489947 */ /* 0x000fea000383ffff */
[----:B------:R-:W-:Y:S05]  /*04c0*/  EXIT ;  /* 0x000000000000794d */ /* 0x000fea0003800000 */
.L_x_63:
        /* <DEDUP_REMOVED lines=11> */
.L_x_107:


//--------------------- .text.fill_pitched_float  --------------------------
	.section	.text.fill_pitched_float,"ax",@progbits
	.align	128
        .global         fill_pitched_float
        .type           fill_pitched_float,@function
        .size           fill_pitched_float,(.L_x_108 - fill_pitched_float)
        .other          fill_pitched_float,@"STO_CUDA_ENTRY STV_DEFAULT"
fill_pitched_float:
.text.fill_pitched_float:
        /* <DEDUP_REMOVED lines=30> */
.L_x_70:
[----:B------:R-:W-:Y:S04]  /*01e0*/  BSSY.RECONVERGENT B0, `(.L_x_64) ;  /* 0x0000027000007945 */ /* 0x000fe80003800200 */
[----:B------:R-:W-:Y:S05]  /*01f0*/  @P0 BRA `(.L_x_65) ;  /* 0x0000000000940947 */ /* 0x000fea0003800000 */
[----:B------:R-:W-:-:S07]  /*0200*/  IMAD.MOV.U32 R18, RZ, RZ, R0 ;  /* 0x000000ffff127224 */ /* 0x000fce00078e0000 */
.L_x_69:
        /* <DEDUP_REMOVED lines=16> */
.L_x_68:
        /* <DEDUP_REMOVED lines=13> */
.L_x_67:
[----:B------:R-:W-:Y:S05]  /*03e0*/  BSYNC.RECONVERGENT B1 ;  /* 0x0000000000017941 */ /* 0x000fea0003800200 */
.L_x_66:
[----:B------:R-:W0:Y:S01]  /*03f0*/  LDCU.64 UR4, c[0x0][0x390] ;  /* 0x00007200ff0477ac */ /* 0x000e220008000a00 */
[----:B------:R-:W-:-:S04]  /*0400*/  IADD3 R18, PT, PT, R17, R18, RZ ;  /* 0x0000001211127210 */ /* 0x000fc80007ffe0ff */
[----:B------:R-:W-:Y:S02]  /*0410*/  SHF.R.S32.HI R2, RZ, 0x1f, R18 ;  /* 0x0000001fff027819 */ /* 0x000fe40000011412 */
[----:B0-----:R-:W-:-:S04]  /*0420*/  ISETP.GE.U32.AND P1, PT, R18, UR4, PT ;  /* 0x0000000412007c0c */ /* 0x001fc8000bf26070 */
[----:B------:R-:W-:-:S13]  /*0430*/  ISETP.GE.U32.AND.EX P1, PT, R2, UR5, PT, P1 ;  /* 0x0000000502007c0c */ /* 0x000fda000bf26110 */
[----:B------:R-:W-:Y:S05]  /*0440*/  @!P1 BRA `(.L_x_69) ;  /* 0xfffffffc00709947 */ /* 0x000fea000383ffff */
.L_x_65:
[----:B------:R-:W-:Y:S05]  /*0450*/  BSYNC.RECONVERGENT B0 ;  /* 0x0000000000007941 */ /* 0x000fea0003800200 */
.L_x_64:
[----:B------:R-:W0:Y:S01]  /*0460*/  LDCU.64 UR4, c[0x0][0x398] ;  /* 0x00007300ff0477ac */ /* 0x000e220008000a00 */
[----:B------:R-:W-:-:S05]  /*0470*/  IMAD.IADD R12, R23, 0x1, R12 ;  /* 0x00000001170c7824 */ /* 0x000fca00078e020c */
[----:B------:R-:W-:Y:S02]  /*0480*/  SHF.R.S32.HI R2, RZ, 0x1f, R12 ;  /* 0x0000001fff027819 */ /* 0x000fe4000001140c */
[----:B0-----:R-:W-:-:S04]  /*0490*/  ISETP.GE.U32.AND P1, PT, R12, UR4, PT ;  /* 0x000000040c007c0c */ /* 0x001fc8000bf26070 */
[----:B------:R-:W-:-:S13]  /*04a0*/  ISETP.GE.U32.AND.EX P1, PT, R2, UR5, PT, P1 ;  /* 0x0000000502007c0c */ /* 0x000fda000bf26110 */
[----:B------:R-:W-:Y:S05]  /*04b0*/  @!P1 BRA `(.L_x_70) ;  /* 0xfffffffc00489947 */ /* 0x000fea000383ffff */
[----:B------:R-:W-:Y:S05]  /*04c0*/  EXIT ;  /* 0x000000000000794d */ /* 0x000fea0003800000 */
.L_x_71:
        /* <DEDUP_REMOVED lines=11> */
.L_x_108:


//--------------------- .text.fill_pitched_double --------------------------
	.section	.text.fill_pitched_double,"ax",@progbits
	.align	128
        .global         fill_pitched_double
        .type           fill_pitched_double,@function
        .size           fill_pitched_double,(.L_x_109 - fill_pitched_double)
        .other          fill_pitched_double,@"STO_CUDA_ENTRY STV_DEFAULT"
fill_pitched_double:
.text.fill_pitched_double:
        /* <DEDUP_REMOVED lines=30> */
.L_x_78:
[----:B------:R-:W-:Y:S04]  /*01e0*/  BSSY.RECONVERGENT B0, `(.L_x_72) ;  /* 0x0000027000007945 */ /* 0x000fe80003800200 */
[----:B------:R-:W-:Y:S05]  /*01f0*/  @P0 BRA `(.L_x_73) ;  /* 0x0000000000940947 */ /* 0x000fea0003800000 */
[----:B------:R-:W-:-:S07]  /*0200*/  IMAD.MOV.U32 R20, RZ, RZ, R0 ;  /* 0x000000ffff147224 */ /* 0x000fce00078e0000 */
.L_x_77:
        /* <DEDUP_REMOVED lines=16> */
.L_x_76:
        /* <DEDUP_REMOVED lines=13> */
.L_x_75:
[----:B------:R-:W-:Y:S05]  /*03e0*/  BSYNC.RECONVERGENT B1 ;  /* 0x0000000000017941 */ /* 0x000fea0003800200 */
.L_x_74:
[----:B------:R-:W0:Y:S01]  /*03f0*/  LDCU.64 UR4, c[0x0][0x390] ;  /* 0x00007200ff0477ac */ /* 0x000e220008000a00 */
[----:B------:R-:W-:-:S04]  /*0400*/  IADD3 R20, PT, PT, R19, R20, RZ ;  /* 0x0000001413147210 */ /* 0x000fc80007ffe0ff */
[----:B------:R-:W-:Y:S02]  /*0410*/  SHF.R.S32.HI R2, RZ, 0x1f, R20 ;  /* 0x0000001fff027819 */ /* 0x000fe40000011414 */
[----:B0-----:R-:W-:-:S04]  /*0420*/  ISETP.GE.U32.AND P1, PT, R20, UR4, PT ;  /* 0x0000000414007c0c */ /* 0x001fc8000bf26070 */
[----:B------:R-:W-:-:S13]  /*0430*/  ISETP.GE.U32.AND.EX P1, PT, R2, UR5, PT, P1 ;  /* 0x0000000502007c0c */ /* 0x000fda000bf26110 */
[----:B------:R-:W-:Y:S05]  /*0440*/  @!P1 BRA `(.L_x_77) ;  /* 0xfffffffc00709947 */ /* 0x000fea000383ffff */
.L_x_73:
[----:B------:R-:W-:Y:S05]  /*0450*/  BSYNC.RECONVERGENT B0 ;  /* 0x0000000000007941 */ /* 0x000fea0003800200 */
.L_x_72:
[----:B------:R-:W0:Y:S01]  /*0460*/  LDCU.64 UR4, c[0x0][0x398] ;  /* 0x00007300ff0477ac */ /* 0x000e220008000a00 */
[----:B------:R-:W-:-:S05]  /*0470*/  IMAD.IADD R14, R21, 0x1, R14 ;  /* 0x00000001150e7824 */ /* 0x000fca00078e020e */
[----:B------:R-:W-:Y:S02]  /*0480*/  SHF.R.S32.HI R2, RZ, 0x1f, R14 ;  /* 0x0000001fff027819 */ /* 0x000fe4000001140e */
[----:B0-----:R-:W-:-:S04]  /*0490*/  ISETP.GE.U32.AND P1, PT, R14, UR4, PT ;  /* 0x000000040e007c0c */ /* 0x001fc8000bf26070 */
[----:B------:R-:W-:-:S13]  /*04a0*/  ISETP.GE.U32.AND.EX P1, PT, R2, UR5, PT, P1 ;  /* 0x0000000502007c0c */ /* 0x000fda000bf26110 */
[----:B------:R-:W-:Y:S05]  /*04b0*/  @!P1 BRA `(.L_x_78) ;  /* 0xfffffffc00489947 */ /* 0x000fea000383ffff */
[----:B------:R-:W-:Y:S05]  /*04c0*/  EXIT ;  /* 0x000000000000794d */ /* 0x000fea0003800000 */
.L_x_79:
        /* <DEDUP_REMOVED lines=11> */
.L_x_109:


//--------------------- .text.fill_contiguous_uint8 --------------------------
	.section	.text.fill_contiguous_uint8,"ax",@progbits
	.align	128
        .global         fill_contiguous_uint8
        .type           fill_contiguous_uint8,@function
        .size           fill_contiguous_uint8,(.L_x_110 - fill_contiguous_uint8)
        .other          fill_contiguous_uint8,@"STO_CUDA_ENTRY STV_DEFAULT"
fill_contiguous_uint8:
.text.fill_contiguous_uint8:
[----:B------:R-:W-:Y:S01]  /*0000*/  LDC R1, c[0x0][0x37c] ;  /* 0x0000df00ff017b82 */ /* 0x000fe20000000800 */
[----:B------:R-:W0:Y:S07]  /*0010*/  S2R R0, SR_TID.X ;  /* 0x0000000000007919 */ /* 0x000e2e0000002100 */
[----:B------:R-:W0:Y:S01]  /*0020*/  S2UR UR4, SR_CTAID.X ;  /* 0x00000000000479c3 */ /* 0x000e220000002500 */
[----:B------:R-:W1:Y:S07]  /*0030*/  LDCU.64 UR8, c[0x0][0x388] ;  /* 0x00007100ff0877ac */ /* 0x000e6e0008000a00 */
[----:B------:R-:W0:Y:S02]  /*0040*/  LDC R5, c[0x0][0x360] ;  /* 0x0000d800ff057b82 */ /* 0x000e240000000800 */
[----:B0-----:R-:W-:-:S05]  /*0050*/  IMAD R0, R5, UR4, R0 ;  /* 0x0000000405007c24 */ /* 0x001fca000f8e0200 */
[----:B-1----:R-:W-:Y:S02]  /*0060*/  ISETP.GE.U32.AND P0, PT, R0, UR8, PT ;  /* 0x0000000800007c0c */ /* 0x002fe4000bf06070 */
[----:B------:R-:W-:-:S04]  /*0070*/  SHF.R.S32.HI R2, RZ, 0x1f, R0 ;  /* 0x0000001fff027819 */ /* 0x000fc80000011400 */
[----:B------:R-:W-:-:S13]  /*0080*/  ISETP.GE.U32.AND.EX P0, PT, R2, UR9, PT, P0 ;  /* 0x0000000902007c0c */ /* 0x000fda000bf06100 */
[----:B------:R-:W-:Y:S05]  /*0090*/  @P0 EXIT ;  /* 0x000000000000094d */ /* 0x000fea0003800000 */
[----:B------:R-:W0:Y:S01]  /*00a0*/  LDC.U8 R7, c[0x0][0x390] ;  /* 0x0000e400ff077b82 */ /* 0x000e220000000000 */
[----:B------:R-:W1:Y:S01]  /*00b0*/  LDCU UR4, c[0x0][0x370] ;  /* 0x00006e00ff0477ac */ /* 0x000e620008000800 */
[----:B------:R-:W-:Y:S02]  /*00c0*/  IMAD.MOV.U32 R6, RZ, RZ, R2 ;  /* 0x000000ffff067224 */ /* 0x000fe400078e0002 */
[----:B------:R-:W-:Y:S01]  /*00d0*/  IMAD.MOV.U32 R4, RZ, RZ, R0 ;  /* 0x000000ffff047224 */ /* 0x000fe200078e0000 */
[----:B------:R-:W2:Y:S01]  /*00e0*/  LDCU.64 UR6, c[0x0][0x358] ;  /* 0x00006b00ff0677ac */ /* 0x000ea20008000a00 */
[----:B------:R-:W3:Y:S01]  /*00f0*/  LDCU.64 UR10, c[0x0][0x380] ;  /* 0x00007000ff0a77ac */ /* 0x000ee20008000a00 */
[----:B-1----:R-:W-:-:S07]  /*0100*/  IMAD R5, R5, UR4, RZ ;  /* 0x0000000405057c24 */ /* 0x002fce000f8e02ff */
.L_x_80:
[----:B---3--:R-:W-:Y:S01]  /*0110*/  IADD3 R2, P0, PT, R4, UR10, RZ ;  /* 0x0000000a04027c10 */ /* 0x008fe2000ff1e0ff */
[----:B------:R-:W-:-:S03]  /*0120*/  IMAD.IADD R4, R5, 0x1, R0 ;  /* 0x0000000105047824 */ /* 0x000fc600078e0200 */
[----:B------:R-:W-:Y:S01]  /*0130*/  IADD3.X R3, PT, PT, R6, UR11, RZ, P0, !PT ;  /* 0x0000000b06037c10 */ /* 0x000fe200087fe4ff */
[--C-:B------:R-:W-:Y:S01]  /*0140*/  IMAD.MOV.U32 R0, RZ, RZ, R4.reuse ;  /* 0x000000ffff007224 */ /* 0x100fe200078e0004 */
[----:B------:R-:W-:Y:S02]  /*0150*/  ISETP.GE.U32.AND P0, PT, R4, UR8, PT ;  /* 0x0000000804007c0c */ /* 0x000fe4000bf06070 */
[----:B------:R-:W-:Y:S01]  /*0160*/  SHF.R.S32.HI R6, RZ, 0x1f, R4 ;  /* 0x0000001fff067819 */ /* 0x000fe20000011404 */
[----:B0-2---:R1:W-:Y:S03]  /*0170*/  STG.E.U8 desc[UR6][R2.64], R7 ;  /* 0x0000000702007986 */ /* 0x0053e6000c101106 */
[----:B------:R-:W-:-:S13]  /*0180*/  ISETP.GE.U32.AND.EX P0, PT, R6, UR9, PT, P0 ;  /* 0x0000000906007c0c */ /* 0x000fda000bf06100 */
[----:B-1----:R-:W-:Y:S05]  /*0190*/  @!P0 BRA `(.L_x_80) ;  /* 0xfffffffc00dc8947 */ /* 0x002fea000383ffff */
[----:B------:R-:W-:Y:S05]  /*01a0*/  EXIT ;  /* 0x000000000000794d */ /* 0x000fea0003800000 */
.L_x_81:
        /* <DEDUP_REMOVED lines=13> */
.L_x_110:


//--------------------- .text.fill_contiguous_int8 --------------------------
	.section	.text.fill_contiguous_int8,"ax",@progbits
	.align	128
        .global         fill_contiguous_int8
        .type           fill_contiguous_int8,@function
        .size           fill_contiguous_int8,(.L_x_111 - fill_contiguous_int8)
        .other          fill_contiguous_int8,@"STO_CUDA_ENTRY STV_DEFAULT"
fill_contiguous_int8:
.text.fill_contiguous_int8:
        /* <DEDUP_REMOVED lines=16> */
[----:B-1----:R-:W-:Y:S01]  /*0100*/  IMAD R5, R5, UR4, RZ ;  /* 0x0000000405057c24 */ /* 0x002fe2000f8e02ff */
[----:B0-----:R-:W-:-:S04]  /*0110*/  PRMT R3, R3, 0x8880, RZ ;  /* 0x0000888003037816 */ /* 0x001fc800000000ff */
[----:B--23--:R-:W-:-:S07]  /*0120*/  PRMT R7, R3, 0x7710, RZ ;  /* 0x0000771003077816 */ /* 0x00cfce00000000ff */
.L_x_82:
[----:B------:R-:W-:Y:S01]  /*0130*/  IADD3 R2, P0, PT, R4, UR10, RZ ;  /* 0x0000000a04027c10 */ /* 0x000fe2000ff1e0ff */
[----:B------:R-:W-:-:S03]  /*0140*/  IMAD.IADD R4, R5, 0x1, R0 ;  /* 0x0000000105047824 */ /* 0x000fc600078e0200 */
[----:B------:R-:W-:Y:S01]  /*0150*/  IADD3.X R3, PT, PT, R6, UR11, RZ, P0, !PT ;  /* 0x0000000b06037c10 */ /* 0x000fe200087fe4ff */
[--C-:B------:R-:W-:Y:S01]  /*0160*/  IMAD.MOV.U32 R0, RZ, RZ, R4.reuse ;  /* 0x000000ffff007224 */ /* 0x100fe200078e0004 */
[----:B------:R-:W-:Y:S02]  /*0170*/  ISETP.GE.U32.AND P0, PT, R4, UR8, PT ;  /* 0x0000000804007c0c */ /* 0x000fe4000bf06070 */
[----:B------:R-:W-:Y:S01]  /*0180*/  SHF.R.S32.HI R6, RZ, 0x1f, R4 ;  /* 0x0000001fff067819 */ /* 0x000fe20000011404 */
[----:B------:R0:W-:Y:S03]  /*0190*/  STG.E.U8 desc[UR6][R2.64], R7 ;  /* 0x0000000702007986 */ /* 0x0001e6000c101106 */
[----:B------:R-:W-:-:S13]  /*01a0*/  ISETP.GE.U32.AND.EX P0, PT, R6, UR9, PT, P0 ;  /* 0x0000000906007c0c */ /* 0x000fda000bf06100 */
[----:B0-----:R-:W-:Y:S05]  /*01b0*/  @!P0 BRA `(.L_x_82) ;  /* 0xfffffffc00dc8947 */ /* 0x001fea000383ffff */
[----:B------:R-:W-:Y:S05]  /*01c0*/  EXIT ;  /* 0x000000000000794d */ /* 0x000fea0003800000 */
.L_x_83:
        /* <DEDUP_REMOVED lines=11> */
.L_x_111:


//--------------------- .text.fill_contiguous_uint16 --------------------------
	.section	.text.fill_contiguous_uint16,"ax",@progbits
	.align	128
        .global         fill_contiguous_uint16
        .type           fill_contiguous_uint16,@function
        .size           fill_contiguous_uint16,(.L_x_112 - fill_contiguous_uint16)
        .other          fill_contiguous_uint16,@"STO_CUDA_ENTRY STV_DEFAULT"
fill_contiguous_uint16:
.text.fill_contiguous_uint16:
        /* <DEDUP_REMOVED lines=10> */
[----:B------:R-:W0:Y:S01]  /*00a0*/  LDC.U16 R9, c[0x0][0x390] ;  /* 0x0000e400ff097b82 */ /* 0x000e220000000400 */
[----:B------:R-:W1:Y:S01]  /*00b0*/  LDCU UR4, c[0x0][0x370] ;  /* 0x00006e00ff0477ac */ /* 0x000e620008000800 */
[----:B------:R-:W-:Y:S02]  /*00c0*/  IMAD.MOV.U32 R7, RZ, RZ, R2 ;  /* 0x000000ffff077224 */ /* 0x000fe400078e0002 */
[----:B------:R-:W-:Y:S01]  /*00d0*/  IMAD.MOV.U32 R4, RZ, RZ, R0 ;  /* 0x000000ffff047224 */ /* 0x000fe200078e0000 */
[----:B------:R-:W2:Y:S01]  /*00e0*/  LDCU.64 UR6, c[0x0][0x358] ;  /* 0x00006b00ff0677ac */ /* 0x000ea20008000a00 */
[----:B------:R-:W3:Y:S01]  /*00f0*/  LDCU.64 UR10, c[0x0][0x380] ;  /* 0x00007000ff0a77ac */ /* 0x000ee20008000a00 */
[----:B-1----:R-:W-:-:S07]  /*0100*/  IMAD R5, R5, UR4, RZ ;  /* 0x0000000405057c24 */ /* 0x002fce000f8e02ff */
.L_x_84:
[----:B---3--:R-:W-:-:S04]  /*0110*/  LEA R2, P0, R4, UR10, 0x1 ;  /* 0x0000000a04027c11 */ /* 0x008fc8000f8008ff */
[----:B------:R-:W-:Y:S01]  /*0120*/  LEA.HI.X R3, R4, UR11, R7, 0x1, P0 ;  /* 0x0000000b04037c11 */ /* 0x000fe200080f0c07 */
[----:B------:R-:W-:-:S04]  /*0130*/  IMAD.IADD R4, R5, 0x1, R0 ;  /* 0x0000000105047824 */ /* 0x000fc800078e0200 */
[----:B0-2---:R1:W-:Y:S01]  /*0140*/  STG.E.U16 desc[UR6][R2.64], R9 ;  /* 0x0000000902007986 */ /* 0x0053e2000c101506 */
[----:B------:R-:W-:Y:S01]  /*0150*/  ISETP.GE.U32.AND P0, PT, R4, UR8, PT ;  /* 0x0000000804007c0c */ /* 0x000fe2000bf06070 */
[--C-:B------:R-:W-:Y:S01]  /*0160*/  IMAD.MOV.U32 R0, RZ, RZ, R4.reuse ;  /* 0x000000ffff007224 */ /* 0x100fe200078e0004 */
[----:B------:R-:W-:-:S04]  /*0170*/  SHF.R.S32.HI R7, RZ, 0x1f, R4 ;  /* 0x0000001fff077819 */ /* 0x000fc80000011404 */
[----:B------:R-:W-:-:S13]  /*0180*/  ISETP.GE.U32.AND.EX P0, PT, R7, UR9, PT, P0 ;  /* 0x0000000907007c0c */ /* 0x000fda000bf06100 */
[----:B-1----:R-:W-:Y:S05]  /*0190*/  @!P0 BRA `(.L_x_84) ;  /* 0xfffffffc00dc8947 */ /* 0x002fea000383ffff */
[----:B------:R-:W-:Y:S05]  /*01a0*/  EXIT ;  /* 0x000000000000794d */ /* 0x000fea0003800000 */
.L_x_85:
        /* <DEDUP_REMOVED lines=13> */
.L_x_112:


//--------------------- .text.fill_contiguous_int16 --------------------------
	.section	.text.fill_contiguous_int16,"ax",@progbits
	.align	128
        .global         fill_contiguous_int16
        .type           fill_contiguous_int16,@function
        .size           fill_contiguous_int16,(.L_x_113 - fill_contiguous_int16)
        .other          fill_contiguous_int16,@"STO_CUDA_ENTRY STV_DEFAULT"
fill_contiguous_int16:
.text.fill_contiguous_int16:
        /* <DEDUP_REMOVED lines=17> */
.L_x_86:
        /* <DEDUP_REMOVED lines=10> */
.L_x_87:
        /* <DEDUP_REMOVED lines=13> */
.L_x_113:


//--------------------- .text.fill_contiguous_uint32 --------------------------
	.section	.text.fill_contiguous_uint32,"ax",@progbits
	.align	128
        .global         fill_contiguous_uint32
        .type           fill_contiguous_uint32,@function
        .size           fill_contiguous_uint32,(.L_x_114 - fill_contiguous_uint32)
        .other          fill_contiguous_uint32,@"STO_CUDA_ENTRY STV_DEFAULT"
fill_contiguous_uint32:
.text.fill_contiguous_uint32:
        /* <DEDUP_REMOVED lines=10> */
[----:B------:R-:W0:Y:S01]  /*00a0*/  LDC R9, c[0x0][0x390] ;  /* 0x0000e400ff097b82 */ /* 0x000e220000000800 */
[----:B------:R-:W1:Y:S01]  /*00b0*/  LDCU UR4, c[0x0][0x370] ;  /* 0x00006e00ff0477ac */ /* 0x000e620008000800 */
[----:B------:R-:W-:Y:S02]  /*00c0*/  IMAD.MOV.U32 R7, RZ, RZ, R2 ;  /* 0x000000ffff077224 */ /* 0x000fe400078e0002 */
[----:B------:R-:W-:Y:S01]  /*00d0*/  IMAD.MOV.U32 R4, RZ, RZ, R0 ;  /* 0x000000ffff047224 */ /* 0x000fe200078e0000 */
[----:B------:R-:W2:Y:S01]  /*00e0*/  LDCU.64 UR6, c[0x0][0x358] ;  /* 0x00006b00ff0677ac */ /* 0x000ea20008000a00 */
[----:B------:R-:W3:Y:S01]  /*00f0*/  LDCU.64 UR10, c[0x0][0x380] ;  /* 0x00007000ff0a77ac */ /* 0x000ee20008000a00 */
[----:B-1----:R-:W-:-:S07]  /*0100*/  IMAD R5, R5, UR4, RZ ;  /* 0x0000000405057c24 */ /* 0x002fce000f8e02ff */
.L_x_88:
[----:B---3--:R-:W-:-:S04]  /*0110*/  LEA R2, P0, R4, UR10, 0x2 ;  /* 0x0000000a04027c11 */ /* 0x008fc8000f8010ff */
[----:B------:R-:W-:Y:S01]  /*0120*/  LEA.HI.X R3, R4, UR11, R7, 0x2, P0 ;  /* 0x0000000b04037c11 */ /* 0x000fe200080f1407 */
[----:B------:R-:W-:-:S04]  /*0130*/  IMAD.IADD R4, R5, 0x1, R0 ;  /* 0x0000000105047824 */ /* 0x000fc800078e0200 */
[----:B0-2---:R1:W-:Y:S01]  /*0140*/  STG.E desc[UR6][R2.64], R9 ;  /* 0x0000000902007986 */ /* 0x0053e2000c101906 */
[----:B------:R-:W-:Y:S01]  /*0150*/  ISETP.GE.U32.AND P0, PT, R4, UR8, PT ;  /* 0x0000000804007c0c */ /* 0x000fe2000bf06070 */
[--C-:B------:R-:W-:Y:S01]  /*0160*/  IMAD.MOV.U32 R0, RZ, RZ, R4.reuse ;  /* 0x000000ffff007224 */ /* 0x100fe200078e0004 */
[----:B------:R-:W-:-:S04]  /*0170*/  SHF.R.S32.HI R7, RZ, 0x1f, R4 ;  /* 0x0000001fff077819 */ /* 0x000fc80000011404 */
[----:B------:R-:W-:-:S13]  /*0180*/  ISETP.GE.U32.AND.EX P0, PT, R7, UR9, PT, P0 ;  /* 0x0000000907007c0c */ /* 0x000fda000bf06100 */
[----:B-1----:R-:W-:Y:S05]  /*0190*/  @!P0 BRA `(.L_x_88) ;  /* 0xfffffffc00dc8947 */ /* 0x002fea000383ffff */
[----:B------:R-:W-:Y:S05]  /*01a0*/  EXIT ;  /* 0x000000000000794d */ /* 0x000fea0003800000 */
.L_x_89:
        /* <DEDUP_REMOVED lines=13> */
.L_x_114:


//--------------------- .text.fill_contiguous_int32 --------------------------
	.section	.text.fill_contiguous_int32,"ax",@progbits
	.align	128
        .global         fill_contiguous_int32
        .type           fill_contiguous_int32,@function
        .size           fill_contiguous_int32,(.L_x_115 - fill_contiguous_int32)
        .other          fill_contiguous_int32,@"STO_CUDA_ENTRY STV_DEFAULT"
fill_contiguous_int32:
.text.fill_contiguous_int32:
        /* <DEDUP_REMOVED lines=17> */
.L_x_90:
        /* <DEDUP_REMOVED lines=10> */
.L_x_91:
        /* <DEDUP_REMOVED lines=13> */
.L_x_115:


//--------------------- .text.fill_contiguous_uint64 --------------------------
	.section	.text.fill_contiguous_uint64,"ax",@progbits
	.align	128
        .global         fill_contiguous_uint64
        .type           fill_contiguous_uint64,@function
        .size           fill_contiguous_uint64,(.L_x_116 - fill_contiguous_uint64)
        .other          fill_contiguous_uint64,@"STO_CUDA_ENTRY STV_DEFAULT"
fill_contiguous_uint64:
.text.fill_contiguous_uint64:
        /* <DEDUP_REMOVED lines=10> */
[----:B------:R-:W0:Y:S01]  /*00a0*/  LDC.64 R4, c[0x0][0x390] ;  /* 0x0000e400ff047b82 */ /* 0x000e220000000a00 */
[----:B------:R-:W1:Y:S01]  /*00b0*/  LDCU UR4, c[0x0][0x370] ;  /* 0x00006e00ff0477ac */ /* 0x000e620008000800 */
[----:B------:R-:W-:Y:S02]  /*00c0*/  IMAD.MOV.U32 R9, RZ, RZ, R2 ;  /* 0x000000ffff097224 */ /* 0x000fe400078e0002 */
[----:B------:R-:W-:Y:S01]  /*00d0*/  IMAD.MOV.U32 R6, RZ, RZ, R0 ;  /* 0x000000ffff067224 */ /* 0x000fe200078e0000 */
[----:B------:R-:W2:Y:S01]  /*00e0*/  LDCU.64 UR6, c[0x0][0x358] ;  /* 0x00006b00ff0677ac */ /* 0x000ea20008000a00 */
[----:B------:R-:W3:Y:S01]  /*00f0*/  LDCU.64 UR10, c[0x0][0x380] ;  /* 0x00007000ff0a77ac */ /* 0x000ee20008000a00 */
[----:B-1----:R-:W-:-:S07]  /*0100*/  IMAD R7, R7, UR4, RZ ;  /* 0x0000000407077c24 */ /* 0x002fce000f8e02ff */
.L_x_92:
[----:B---3--:R-:W-:-:S04]  /*0110*/  LEA R2, P0, R6, UR10, 0x3 ;  /* 0x0000000a06027c11 */ /* 0x008fc8000f8018ff */
[----:B------:R-:W-:Y:S01]  /*0120*/  LEA.HI.X R3, R6, UR11, R9, 0x3, P0 ;  /* 0x0000000b06037c11 */ /* 0x000fe200080f1c09 */
[----:B------:R-:W-:-:S04]  /*0130*/  IMAD.IADD R6, R7, 0x1, R0 ;  /* 0x0000000107067824 */ /* 0x000fc800078e0200 */
[----:B0-2---:R1:W-:Y:S01]  /*0140*/  STG.E.64 desc[UR6][R2.64], R4 ;  /* 0x0000000402007986 */ /* 0x0053e2000c101b06 */
[----:B------:R-:W-:Y:S01]  /*0150*/  ISETP.GE.U32.AND P0, PT, R6, UR8, PT ;  /* 0x0000000806007c0c */ /* 0x000fe2000bf06070 */
[--C-:B------:R-:W-:Y:S01]  /*0160*/  IMAD.MOV.U32 R0, RZ, RZ, R6.reuse ;  /* 0x000000ffff007224 */ /* 0x100fe200078e0006 */
[----:B------:R-:W-:-:S04]  /*0170*/  SHF.R.S32.HI R9, RZ, 0x1f, R6 ;  /* 0x0000001fff097819 */ /* 0x000fc80000011406 */
[----:B------:R-:W-:-:S13]  /*0180*/  ISETP.GE.U32.AND.EX P0, PT, R9, UR9, PT, P0 ;  /* 0x0000000909007c0c */ /* 0x000fda000bf06100 */
[----:B-1----:R-:W-:Y:S05]  /*0190*/  @!P0 BRA `(.L_x_92) ;  /* 0xfffffffc00dc8947 */ /* 0x002fea000383ffff */
[----:B------:R-:W-:Y:S05]  /*01a0*/  EXIT ;  /* 0x000000000000794d */ /* 0x000fea0003800000 */
.L_x_93:
        /* <DEDUP_REMOVED lines=13> */
.L_x_116:


//--------------------- .text.fill_contiguous_int64 --------------------------
	.section	.text.fill_contiguous_int64,"ax",@progbits
	.align	128
        .global         fill_contiguous_int64
        .type           fill_contiguous_int64,@function
        .size           fill_contiguous_int64,(.L_x_117 - fill_contiguous_int64)
        .other          fill_contiguous_int64,@"STO_CUDA_ENTRY STV_DEFAULT"
fill_contiguous_int64:
.text.fill_contiguous_int64:
        /* <DEDUP_REMOVED lines=17> */
.L_x_94:
        /* <DEDUP_REMOVED lines=10> */
.L_x_95:
        /* <DEDUP_REMOVED lines=13> */
.L_x_117:


//--------------------- .text.fill_contiguous_float --------------------------
	.section	.text.fill_contiguous_float,"ax",@progbits
	.align	128
        .global         fill_contiguous_float
        .type           fill_contiguous_float,@function
        .size           fill_contiguous_float,(.L_x_118 - fill_contiguous_float)
        .other          fill_contiguous_float,@"STO_CUDA_ENTRY STV_DEFAULT"
fill_contiguous_float:
.text.fill_contiguous_float:
        /* <DEDUP_REMOVED lines=17> */
.L_x_96:
        /* <DEDUP_REMOVED lines=10> */
.L_x_97:
        /* <DEDUP_REMOVED lines=13> */
.L_x_118:


//--------------------- .text.fill_contiguous_double --------------------------
	.section	.text.fill_contiguous_double,"ax",@progbits
	.align	128
        .global         fill_contiguous_double
        .type           fill_contiguous_double,@function
        .size           fill_contiguous_double,(.L_x_119 - fill_contiguous_double)
        .other          fill_contiguous_double,@"STO_CUDA_ENTRY STV_DEFAULT"
fill_contiguous_double:
.text.fill_contiguous_double:
        /* <DEDUP_REMOVED lines=17> */
.L_x_98:
        /* <DEDUP_REMOVED lines=10> */
.L_x_99:
        /* <DEDUP_REMOVED lines=13> */
.L_x_119:


//--------------------- .nv.shared.reserved.0     --------------------------
	.section	.nv.shared.reserved.0,"aw",@nobits
	.weak		__nv_reservedSMEM_offset_0_alias
	.size		__nv_reservedSMEM_offset_0_alias, 0, 64
	.other		__nv_reservedSMEM_offset_0_alias,@"STO_CUDA_RESERVED_SHARED STV_DEFAULT"
__nv_reservedSMEM_offset_0_alias:
	.zero		0
	.zero		64


//--------------------- .nv.constant0.fill_pitched_uint8 --------------------------
	.section	.nv.constant0.fill_pitched_uint8,"a",@progbits
	.sectionflags	@""
	.align	4
.nv.constant0.fill_pitched_uint8:
	.zero		937


//--------------------- .nv.constant0.fill_pitched_int8 --------------------------
	.section	.nv.constant0.fill_pitched_int8,"a",@progbits
	.sectionflags	@""
	.align	4
.nv.constant0.fill_pitched_int8:
	.zero		937


//--------------------- .nv.constant0.fill_pitched_uint16 --------------------------
	.section	.nv.constant0.fill_pitched_uint16,"a",@progbits
	.sectionflags	@""
	.align	4
.nv.constant0.fill_pitched_uint16:
	.zero		938


//--------------------- .nv.constant0.fill_pitched_int16 --------------------------
	.section	.nv.constant0.fill_pitched_int16,"a",@progbits
	.sectionflags	@""
	.align	4
.nv.constant0.fill_pitched_int16:
	.zero		938


//--------------------- .nv.constant0.fill_pitched_uint32 --------------------------
	.section	.nv.constant0.fill_pitched_uint32,"a",@progbits
	.sectionflags	@""
	.align	4
.nv.constant0.fill_pitched_uint32:
	.zero		940


//--------------------- .nv.constant0.fill_pitched_int32 --------------------------
	.section	.nv.constant0.fill_pitched_int32,"a",@progbits
	.sectionflags	@""
	.align	4
.nv.constant0.fill_pitched_int32:
	.zero		940


//--------------------- .nv.constant0.fill_pitched_uint64 --------------------------
	.section	.nv.constant0.fill_pitched_uint64,"a",@progbits
	.sectionflags	@""
	.align	4
.nv.constant0.fill_pitched_uint64:
	.zero		944


//--------------------- .nv.constant0.fill_pitched_int64 --------------------------
	.section	.nv.constant0.fill_pitched_int64,"a",@progbits
	.sectionflags	@""
	.align	4
.nv.constant0.fill_pitched_int64:
	.zero		944


//--------------------- .nv.constant0.fill_pitched_float --------------------------
	.section	.nv.constant0.fill_pitched_float,"a",@progbits
	.sectionflags	@""
	.align	4
.nv.constant0.fill_pitched_float:
	.zero		940


//--------------------- .nv.constant0.fill_pitched_double --------------------------
	.section	.nv.constant0.fill_pitched_double,"a",@progbits
	.sectionflags	@""
	.align	4
.nv.constant0.fill_pitched_double:
	.zero		944


//--------------------- .nv.constant0.fill_contiguous_uint8 --------------------------
	.section	.nv.constant0.fill_contiguous_uint8,"a",@progbits
	.sectionflags	@""
	.align	4
.nv.constant0.fill_contiguous_uint8:
	.zero		913


//--------------------- .nv.constant0.fill_contiguous_int8 --------------------------
	.section	.nv.constant0.fill_contiguous_int8,"a",@progbits
	.sectionflags	@""
	.align	4
.nv.constant0.fill_contiguous_int8:
	.zero		913


//--------------------- .nv.constant0.fill_contiguous_uint16 --------------------------
	.section	.nv.constant0.fill_contiguous_uint16,"a",@progbits
	.sectionflags	@""
	.align	4
.nv.constant0.fill_contiguous_uint16:
	.zero		914


//--------------------- .nv.constant0.fill_contiguous_int16 --------------------------
	.section	.nv.constant0.fill_contiguous_int16,"a",@progbits
	.sectionflags	@""
	.align	4
.nv.constant0.fill_contiguous_int16:
	.zero		914


//--------------------- .nv.constant0.fill_contiguous_uint32 --------------------------
	.section	.nv.constant0.fill_contiguous_uint32,"a",@progbits
	.sectionflags	@""
	.align	4
.nv.constant0.fill_contiguous_uint32:
	.zero		916


//--------------------- .nv.constant0.fill_contiguous_int32 --------------------------
	.section	.nv.constant0.fill_contiguous_int32,"a",@progbits
	.sectionflags	@""
	.align	4
.nv.constant0.fill_contiguous_int32:
	.zero		916


//--------------------- .nv.constant0.fill_contiguous_uint64 --------------------------
	.section	.nv.constant0.fill_contiguous_uint64,"a",@progbits
	.sectionflags	@""
	.align	4
.nv.constant0.fill_contiguous_uint64:
	.zero		920


//--------------------- .nv.constant0.fill_contiguous_int64 --------------------------
	.section	.nv.constant0.fill_contiguous_int64,"a",@progbits
	.sectionflags	@""
	.align	4
.nv.constant0.fill_contiguous_int64:
	.zero		920


//--------------------- .nv.constant0.fill_contiguous_float --------------------------
	.section	.nv.constant0.fill_contiguous_float,"a",@progbits
	.sectionflags	@""
	.align	4
.nv.constant0.fill_contiguous_float:
	.zero		916


//--------------------- .nv.constant0.fill_contiguous_double --------------------------
	.section	.nv.constant0.fill_contiguous_double,"a",@progbits
	.sectionflags	@""
	.align	4
.nv.constant0.fill_contiguous_double:
	.zero		920


//--------------------- SYMBOLS --------------------------

	.type		.nv.reservedSmem.offset0,@object
	.size		.nv.reservedSmem.offset0,0x4
